def attn_fwd(
    Q,
    K,
    V,
    Out,
    Lse,
    sm_scale,
    stride_qz,
    stride_qh,
    stride_qm,
    stride_qk,
    stride_kz,
    stride_kh,
    stride_kn,
    stride_kk,
    stride_vz,
    stride_vh,
    stride_vn,
    stride_vk,
    stride_oz,
    stride_oh,
    stride_om,
    stride_ok,
    seqlen_q,
    seqlen_k,
    BLOCK_M: tl.constexpr,
    BLOCK_N: tl.constexpr,
    HEAD_DIM: tl.constexpr,
    CAUSAL: tl.constexpr,
):
    start_m = tl.program_id(0)
    off_hz = tl.program_id(1)
    q_off = off_hz * stride_qh
    k_off = off_hz * stride_kh
    v_off = off_hz * stride_vh
    offs_m = start_m * BLOCK_M + tl.arange(0, BLOCK_M)
    offs_d = tl.arange(0, HEAD_DIM)
    offs_n = tl.arange(0, BLOCK_N)
    q_ptrs = Q + q_off + offs_m[:, None] * stride_qm + offs_d[None, :] * stride_qk
    k_ptrs = K + k_off + offs_d[:, None] * stride_kk + offs_n[None, :] * stride_kn
    v_ptrs = V + v_off + offs_n[:, None] * stride_vn + offs_d[None, :] * stride_vk
    m_i = tl.full([BLOCK_M], float("-inf"), dtype=tl.float32)
    l_i = tl.zeros([BLOCK_M], dtype=tl.float32) + 1.0
    acc = tl.zeros([BLOCK_M, HEAD_DIM], dtype=tl.float32)
    q = tl.load(q_ptrs)
    acc, l_i, m_i = _attn_fwd_inner(
        acc,
        l_i,
        m_i,
        q,
        k_ptrs,
        v_ptrs,
        sm_scale,
        stride_kn,
        stride_vn,
        start_m,
        seqlen_k,
        BLOCK_M,
        BLOCK_N,
        HEAD_DIM,
        CAUSAL,
    )
    acc = acc / l_i[:, None]
    lse = m_i + tl.math.log2(l_i) / 1.4426950408889634
    o_ptrs = (
        Out
        + off_hz * stride_oh
        + offs_m[:, None] * stride_om
        + offs_d[None, :] * stride_ok
    )
    tl.store(o_ptrs, acc.to(Out.dtype.element_ty))
    tl.store(Lse + off_hz * seqlen_q + offs_m, lse)

# config = {"BLOCK_M": 256, "BLOCK_N": 32, "HEAD_DIM": 64, "arch": "sm_90", "causal": false, "dtype": "fp16", "num_stages": 2, "num_warps": 16}
# arch = sm_90


// ===== COMPILED SASS (sm_90a) =====

	.target	sm_90a

	.elftype	@"ET_EXEC"


//--------------------- .note.nv.tkinfo           --------------------------
	.section	.note.nv.tkinfo,"",@"SHT_NOTE"
	.sectionflags	@"SHF_NOTE_NV_TKINFO"
	.tkinfo
        /*0018*/ 	.word	0x00000002
        /*0030*/ 	.string	""
        /*0030*/ 	.string	"ptxas"
        /*0030*/ 	.string	"Cuda compilation tools, release 13.0, V13.0.88"
        /*0030*/ 	.string	"Build cuda_13.0.r13.0/compiler.36424714_0"
        /*0030*/ 	.string	"-v  -suppress-debug-info  -lineinfo  -arch sm_90a "



//--------------------- .note.nv.cuinfo           --------------------------
	.section	.note.nv.cuinfo,"",@"SHT_NOTE"
	.sectionflags	@"SHF_NOTE_NV_CUINFO"
        /*0018*/ 	.short	0x0002
        /*001a*/ 	.short	0x005a
        /*001c*/ 	.short	0x0082
	.zero		2


//--------------------- .nv.info                  --------------------------
	.section	.nv.info,"",@"SHT_CUDA_INFO"
	.align	4


	//----- nvinfo : EIATTR_REGCOUNT
	.align		4
        /*0000*/ 	.byte	0x04, 0x2f
        /*0002*/ 	.short	(.L_2 - .L_1)
	.align		4
.L_1:
        /*0004*/ 	.word	index@(attn_fwd)
        /*0008*/ 	.word	0x00000066


	//----- nvinfo : EIATTR_FRAME_SIZE
	.align		4
.L_2:
        /*000c*/ 	.byte	0x04, 0x11
        /*000e*/ 	.short	(.L_4 - .L_3)
	.align		4
.L_3:
        /*0010*/ 	.word	index@(attn_fwd)
        /*0014*/ 	.word	0x00000000


	//----- nvinfo : EIATTR_MIN_STACK_SIZE
	.align		4
.L_4:
        /*0018*/ 	.byte	0x04, 0x12
        /*001a*/ 	.short	(.L_6 - .L_5)
	.align		4
.L_5:
        /*001c*/ 	.word	index@(attn_fwd)
        /*0020*/ 	.word	0x00000000
.L_6:


//--------------------- .nv.compat                --------------------------
	.section	.nv.compat,"",@"SHT_CUDA_COMPAT_INFO"
	.align	4
        /*0000*/ 	.byte	0x02, 0x09, 0x01, 0x00, 0x02, 0x02, 0x04, 0x00, 0x02, 0x05, 0x05, 0x00, 0x03, 0x07, 0x01, 0x01
        /*0010*/ 	.byte	0x02, 0x03, 0x00, 0x00, 0x02, 0x06, 0x01, 0x00, 0x04, 0x0b, 0x08, 0x00, 0x00, 0x00, 0x00, 0x00
        /*0020*/ 	.byte	0x00, 0x00, 0x00, 0x00


//--------------------- .nv.info.attn_fwd         --------------------------
	.section	.nv.info.attn_fwd,"",@"SHT_CUDA_INFO"
	.sectionflags	@""
	.align	4


	//----- nvinfo : EIATTR_CUDA_API_VERSION
	.align		4
        /*0000*/ 	.byte	0x04, 0x37
        /*0002*/ 	.short	(.L_8 - .L_7)
.L_7:
        /*0004*/ 	.word	0x00000082


	//----- nvinfo : EIATTR_KPARAM_INFO
	.align		4
.L_8:
        /*0008*/ 	.byte	0x04, 0x17
        /*000a*/ 	.short	(.L_10 - .L_9)
.L_9:
        /*000c*/ 	.word	0x00000000
        /*0010*/ 	.short	0x0019
        /*0012*/ 	.short	0x0080
        /*0014*/ 	.byte	0x00, 0xf4, 0x21, 0x00


	//----- nvinfo : EIATTR_KPARAM_INFO
	.align		4
.L_10:
        /*0018*/ 	.byte	0x04, 0x17
        /*001a*/ 	.short	(.L_12 - .L_11)
.L_11:
        /*001c*/ 	.word	0x00000000
        /*0020*/ 	.short	0x0018
        /*0022*/ 	.short	0x0078
        /*0024*/ 	.byte	0x00, 0xf4, 0x21, 0x00


	//----- nvinfo : EIATTR_KPARAM_INFO
	.align		4
.L_12:
        /*0028*/ 	.byte	0x04, 0x17
        /*002a*/ 	.short	(.L_14 - .L_13)
.L_13:
        /*002c*/ 	.word	0x00000000
        /*0030*/ 	.short	0x0017
        /*0032*/ 	.short	0x0070
        /*0034*/ 	.byte	0x00, 0xf0, 0x11, 0x00


	//----- nvinfo : EIATTR_KPARAM_INFO
	.align		4
.L_14:
        /*0038*/ 	.byte	0x04, 0x17
        /*003a*/ 	.short	(.L_16 - .L_15)
.L_15:
        /*003c*/ 	.word	0x00000000
        /*0040*/ 	.short	0x0016
        /*0042*/ 	.short	0x006c
        /*0044*/ 	.byte	0x00, 0xf0, 0x11, 0x00


	//----- nvinfo : EIATTR_KPARAM_INFO
	.align		4
.L_16:
        /*0048*/ 	.byte	0x04, 0x17
        /*004a*/ 	.short	(.L_18 - .L_17)
.L_17:
        /*004c*/ 	.word	0x00000000
        /*0050*/ 	.short	0x0015
        /*0052*/ 	.short	0x0068
        /*0054*/ 	.byte	0x00, 0xf0, 0x11, 0x00


	//----- nvinfo : EIATTR_KPARAM_INFO
	.align		4
.L_18:
        /*0058*/ 	.byte	0x04, 0x17
        /*005a*/ 	.short	(.L_20 - .L_19)
.L_19:
        /*005c*/ 	.word	0x00000000
        /*0060*/ 	.short	0x0014
        /*0062*/ 	.short	0x0064
        /*0064*/ 	.byte	0x00, 0xf0, 0x11, 0x00


	//----- nvinfo : EIATTR_KPARAM_INFO
	.align		4
.L_20:
        /*0068*/ 	.byte	0x04, 0x17
        /*006a*/ 	.short	(.L_22 - .L_21)
.L_21:
        /*006c*/ 	.word	0x00000000
        /*0070*/ 	.short	0x0013
        /*0072*/ 	.short	0x0060
        /*0074*/ 	.byte	0x00, 0xf0, 0x11, 0x00


	//----- nvinfo : EIATTR_KPARAM_INFO
	.align		4
.L_22:
        /*0078*/ 	.byte	0x04, 0x17
        /*007a*/ 	.short	(.L_24 - .L_23)
.L_23:
        /*007c*/ 	.word	0x00000000
        /*0080*/ 	.short	0x0012
        /*0082*/ 	.short	0x005c
        /*0084*/ 	.byte	0x00, 0xf0, 0x11, 0x00


	//----- nvinfo : EIATTR_KPARAM_INFO
	.align		4
.L_24:
        /*0088*/ 	.byte	0x04, 0x17
        /*008a*/ 	.short	(.L_26 - .L_25)
.L_25:
        /*008c*/ 	.word	0x00000000
        /*0090*/ 	.short	0x0011
        /*0092*/ 	.short	0x0058
        /*0094*/ 	.byte	0x00, 0xf0, 0x11, 0x00


	//----- nvinfo : EIATTR_KPARAM_INFO
	.align		4
.L_26:
        /*0098*/ 	.byte	0x04, 0x17
        /*009a*/ 	.short	(.L_28 - .L_27)
.L_27:
        /*009c*/ 	.word	0x00000000
        /*00a0*/ 	.short	0x0010
        /*00a2*/ 	.short	0x0054
        /*00a4*/ 	.byte	0x00, 0xf0, 0x11, 0x00


	//----- nvinfo : EIATTR_KPARAM_INFO
	.align		4
.L_28:
        /*00a8*/ 	.byte	0x04, 0x17
        /*00aa*/ 	.short	(.L_30 - .L_29)
.L_29:
        /*00ac*/ 	.word	0x00000000
        /*00b0*/ 	.short	0x000f
        /*00b2*/ 	.short	0x0050
        /*00b4*/ 	.byte	0x00, 0xf0, 0x11, 0x00


	//----- nvinfo : EIATTR_KPARAM_INFO
	.align		4
.L_30:
        /*00b8*/ 	.byte	0x04, 0x17
        /*00ba*/ 	.short	(.L_32 - .L_31)
.L_31:
        /*00bc*/ 	.word	0x00000000
        /*00c0*/ 	.short	0x000e
        /*00c2*/ 	.short	0x004c
        /*00c4*/ 	.byte	0x00, 0xf0, 0x11, 0x00


	//----- nvinfo : EIATTR_KPARAM_INFO
	.align		4
.L_32:
        /*00c8*/ 	.byte	0x04, 0x17
        /*00ca*/ 	.short	(.L_34 - .L_33)
.L_33:
        /*00cc*/ 	.word	0x00000000
        /*00d0*/ 	.short	0x000d
        /*00d2*/ 	.short	0x0048
        /*00d4*/ 	.byte	0x00, 0xf0, 0x11, 0x00


	//----- nvinfo : EIATTR_KPARAM_INFO
	.align		4
.L_34:
        /*00d8*/ 	.byte	0x04, 0x17
        /*00da*/ 	.short	(.L_36 - .L_35)
.L_35:
        /*00dc*/ 	.word	0x00000000
        /*00e0*/ 	.short	0x000c
        /*00e2*/ 	.short	0x0044
        /*00e4*/ 	.byte	0x00, 0xf0, 0x11, 0x00


	//----- nvinfo : EIATTR_KPARAM_INFO
	.align		4
.L_36:
        /*00e8*/ 	.byte	0x04, 0x17
        /*00ea*/ 	.short	(.L_38 - .L_37)
.L_37:
        /*00ec*/ 	.word	0x00000000
        /*00f0*/ 	.short	0x000b
        /*00f2*/ 	.short	0x0040
        /*00f4*/ 	.byte	0x00, 0xf0, 0x11, 0x00


	//----- nvinfo : EIATTR_KPARAM_INFO
	.align		4
.L_38:
        /*00f8*/ 	.byte	0x04, 0x17
        /*00fa*/ 	.short	(.L_40 - .L_39)
.L_39:
        /*00fc*/ 	.word	0x00000000
        /*0100*/ 	.short	0x000a
        /*0102*/ 	.short	0x003c
        /*0104*/ 	.byte	0x00, 0xf0, 0x11, 0x00


	//----- nvinfo : EIATTR_KPARAM_INFO
	.align		4
.L_40:
        /*0108*/ 	.byte	0x04, 0x17
        /*010a*/ 	.short	(.L_42 - .L_41)
.L_41:
        /*010c*/ 	.word	0x00000000
        /*0110*/ 	.short	0x0009
        /*0112*/ 	.short	0x0038
        /*0114*/ 	.byte	0x00, 0xf0, 0x11, 0x00


	//----- nvinfo : EIATTR_KPARAM_INFO
	.align		4
.L_42:
        /*0118*/ 	.byte	0x04, 0x17
        /*011a*/ 	.short	(.L_44 - .L_43)
.L_43:
        /*011c*/ 	.word	0x00000000
        /*0120*/ 	.short	0x0008
        /*0122*/ 	.short	0x0034
        /*0124*/ 	.byte	0x00, 0xf0, 0x11, 0x00


	//----- nvinfo : EIATTR_KPARAM_INFO
	.align		4
.L_44:
        /*0128*/ 	.byte	0x04, 0x17
        /*012a*/ 	.short	(.L_46 - .L_45)
.L_45:
        /*012c*/ 	.word	0x00000000
        /*0130*/ 	.short	0x0007
        /*0132*/ 	.short	0x0030
        /*0134*/ 	.byte	0x00, 0xf0, 0x11, 0x00


	//----- nvinfo : EIATTR_KPARAM_INFO
	.align		4
.L_46:
        /*0138*/ 	.byte	0x04, 0x17
        /*013a*/ 	.short	(.L_48 - .L_47)
.L_47:
        /*013c*/ 	.word	0x00000000
        /*0140*/ 	.short	0x0006
        /*0142*/ 	.short	0x002c
        /*0144*/ 	.byte	0x00, 0xf0, 0x11, 0x00


	//----- nvinfo : EIATTR_KPARAM_INFO
	.align		4
.L_48:
        /*0148*/ 	.byte	0x04, 0x17
        /*014a*/ 	.short	(.L_50 - .L_49)
.L_49:
        /*014c*/ 	.word	0x00000000
        /*0150*/ 	.short	0x0005
        /*0152*/ 	.short	0x0028
        /*0154*/ 	.byte	0x00, 0xf0, 0x11, 0x00


	//----- nvinfo : EIATTR_KPARAM_INFO
	.align		4
.L_50:
        /*0158*/ 	.byte	0x04, 0x17
        /*015a*/ 	.short	(.L_52 - .L_51)
.L_51:
        /*015c*/ 	.word	0x00000000
        /*0160*/ 	.short	0x0004
        /*0162*/ 	.short	0x0020
        /*0164*/ 	.byte	0x00, 0xf4, 0x21, 0x00


	//----- nvinfo : EIATTR_KPARAM_INFO
	.align		4
.L_52:
        /*0168*/ 	.byte	0x04, 0x17
        /*016a*/ 	.short	(.L_54 - .L_53)
.L_53:
        /*016c*/ 	.word	0x00000000
        /*0170*/ 	.short	0x0003
        /*0172*/ 	.short	0x0018
        /*0174*/ 	.byte	0x00, 0xf4, 0x21, 0x00


	//----- nvinfo : EIATTR_KPARAM_INFO
	.align		4
.L_54:
        /*0178*/ 	.byte	0x04, 0x17
        /*017a*/ 	.short	(.L_56 - .L_55)
.L_55:
        /*017c*/ 	.word	0x00000000
        /*0180*/ 	.short	0x0002
        /*0182*/ 	.short	0x0010
        /*0184*/ 	.byte	0x00, 0xf4, 0x21, 0x00


	//----- nvinfo : EIATTR_KPARAM_INFO
	.align		4
.L_56:
        /*0188*/ 	.byte	0x04, 0x17
        /*018a*/ 	.short	(.L_58 - .L_57)
.L_57:
        /*018c*/ 	.word	0x00000000
        /*0190*/ 	.short	0x0001
        /*0192*/ 	.short	0x0008
        /*0194*/ 	.byte	0x00, 0xf4, 0x21, 0x00


	//----- nvinfo : EIATTR_KPARAM_INFO
	.align		4
.L_58:
        /*0198*/ 	.byte	0x04, 0x17
        /*019a*/ 	.short	(.L_60 - .L_59)
.L_59:
        /*019c*/ 	.word	0x00000000
        /*01a0*/ 	.short	0x0000
        /*01a2*/ 	.short	0x0000
        /*01a4*/ 	.byte	0x00, 0xf4, 0x21, 0x00


	//----- nvinfo : EIATTR_SPARSE_MMA_MASK
	.align		4
.L_60:
        /*01a8*/ 	.byte	0x03, 0x50
        /*01aa*/ 	.short	0x0000


	//----- nvinfo : EIATTR_MAXREG_COUNT
	.align		4
        /*01ac*/ 	.byte	0x03, 0x1b
        /*01ae*/ 	.short	0x0080


	//----- nvinfo : EIATTR_NUM_BARRIERS
	.align		4
        /*01b0*/ 	.byte	0x02, 0x4c
        /*01b2*/ 	.byte	0x01
	.zero		1


	//----- nvinfo : EIATTR_MERCURY_ISA_VERSION
	.align		4
        /*01b4*/ 	.byte	0x03, 0x5f
        /*01b6*/ 	.short	0x0101


	//----- nvinfo : EIATTR_COOP_GROUP_MASK_REGIDS
	.align		4
        /*01b8*/ 	.byte	0x04, 0x29
        /*01ba*/ 	.short	(.L_62 - .L_61)


	//   ....[0]....
.L_61:
        /*01bc*/ 	.word	0xffffffff


	//   ....[1]....
        /*01c0*/ 	.word	0xffffffff


	//   ....[2]....
        /*01c4*/ 	.word	0xffffffff


	//   ....[3]....
        /*01c8*/ 	.word	0xffffffff


	//   ....[4]....
        /*01cc*/ 	.word	0xffffffff


	//   ....[5]....
        /*01d0*/ 	.word	0xffffffff


	//   ....[6]....
        /*01d4*/ 	.word	0xffffffff


	//   ....[7]....
        /*01d8*/ 	.word	0xffffffff


	//----- nvinfo : EIATTR_COOP_GROUP_INSTR_OFFSETS
	.align		4
.L_62:
        /*01dc*/ 	.byte	0x04, 0x28
        /*01de*/ 	.short	(.L_64 - .L_63)


	//   ....[0]....
.L_63:
        /*01e0*/ 	.word	0x00001750


	//   ....[1]....
        /*01e4*/ 	.word	0x00001810


	//   ....[2]....
        /*01e8*/ 	.word	0x00001850


	//   ....[3]....
        /*01ec*/ 	.word	0x000018d0


	//   ....[4]....
        /*01f0*/ 	.word	0x00002030


	//   ....[5]....
        /*01f4*/ 	.word	0x00002040


	//   ....[6]....
        /*01f8*/ 	.word	0x00002080


	//   ....[7]....
        /*01fc*/ 	.word	0x00002090


	//----- nvinfo : EIATTR_EXIT_INSTR_OFFSETS
	.align		4
.L_64:
        /*0200*/ 	.byte	0x04, 0x1c
        /*0202*/ 	.short	(.L_66 - .L_65)


	//   ....[0]....
.L_65:
        /*0204*/ 	.word	0x00003b30


	//   ....[1]....
        /*0208*/ 	.word	0x00003b60


	//----- nvinfo : EIATTR_REQNTID
	.align		4
.L_66:
        /*020c*/ 	.byte	0x04, 0x10
        /*020e*/ 	.short	(.L_68 - .L_67)
.L_67:
        /*0210*/ 	.word	0x00000200
        /*0214*/ 	.word	0x00000001
        /*0218*/ 	.word	0x00000001


	//----- nvinfo : EIATTR_CBANK_PARAM_SIZE
	.align		4
.L_68:
        /*021c*/ 	.byte	0x03, 0x19
        /*021e*/ 	.short	0x0088


	//----- nvinfo : EIATTR_PARAM_CBANK
	.align		4
        /*0220*/ 	.byte	0x04, 0x0a
        /*0222*/ 	.short	(.L_70 - .L_69)
	.align		4
.L_69:
        /*0224*/ 	.word	index@(.nv.constant0.attn_fwd)
        /*0228*/ 	.short	0x0210
        /*022a*/ 	.short	0x0088


	//----- nvinfo : EIATTR_SW_WAR
	.align		4
.L_70:
        /*022c*/ 	.byte	0x04, 0x36
        /*022e*/ 	.short	(.L_72 - .L_71)
.L_71:
        /*0230*/ 	.word	0x00000008
.L_72:


//--------------------- .nv.callgraph             --------------------------
	.section	.nv.callgraph,"",@"SHT_CUDA_CALLGRAPH"
	.align	4
	.sectionentsize	8
	.align		4
        /*0000*/ 	.word	0x00000000
	.align		4
        /*0004*/ 	.word	0xffffffff
	.align		4
        /*0008*/ 	.word	0x00000000
	.align		4
        /*000c*/ 	.word	0xfffffffe
	.align		4
        /*0010*/ 	.word	0x00000000
	.align		4
        /*0014*/ 	.word	0xfffffffd
	.align		4
        /*0018*/ 	.word	0x00000000
	.align		4
        /*001c*/ 	.word	0xfffffffc


//--------------------- .nv.constant4             --------------------------
	.section	.nv.constant4,"a",@progbits
	.align	8
	.align		8
.nv.constant4:
        /*0000*/ 	.dword	_$_str


//--------------------- .text.attn_fwd            --------------------------
	.section	.text.attn_fwd,"ax",@progbits
	.align	128
        .global         attn_fwd
        .type           attn_fwd,@function
        .size           attn_fwd,(.L_x_3 - attn_fwd)
        .other          attn_fwd,@"STO_CUDA_ENTRY STV_DEFAULT"
attn_fwd:
.text.attn_fwd:
[----:B------:R-:W-:Y:S01]  /*0000*/  LDC R1, c[0x0][0x28] ;  /* 0x00000a00ff017b82 */ /* 0x000fe20000000800 */
[----:B------:R-:W0:Y:S07]  /*0010*/  S2R R2, SR_TID.X ;  /* 0x0000000000027919 */ /* 0x000e2e0000002100 */
[----:B------:R-:W1:Y:S01]  /*0020*/  S2UR UR16, SR_CTAID.Y ;  /* 0x00000000001079c3 */ /* 0x000e620000002600 */
[----:B------:R-:W-:Y:S01]  /*0030*/  ULDC.64 UR4, c[0x0][0x240] ;  /* 0x0000900000047ab9 */ /* 0x000fe20000000a00 */
[----:B------:R-:W-:Y:S01]  /*0040*/  ULDC.64 UR28, c[0x0][0x208] ;  /* 0x00008200001c7ab9 */ /* 0x000fe20000000a00 */
[----:B------:R-:W2:Y:S05]  /*0050*/  S2R R3, SR_CTAID.X ;  /* 0x0000000000037919 */ /* 0x000eaa0000002500 */
[----:B------:R-:W3:Y:S08]  /*0060*/  LDC R10, c[0x0][0x248] ;  /* 0x00009200ff0a7b82 */ /* 0x000ef00000000800 */
[----:B------:R-:W4:Y:S01]  /*0070*/  LDC.64 R12, c[0x0][0x210] ;  /* 0x00008400ff0c7b82 */ /* 0x000f220000000a00 */
[----:B-1----:R-:W-:-:S07]  /*0080*/  UIMAD UR4, UR16, UR4, URZ ;  /* 0x00000004100472a4 */ /* 0x002fce000f8e023f */
[----:B------:R-:W1:Y:S01]  /*0090*/  LDC R74, c[0x0][0x280] ;  /* 0x0000a000ff4a7b82 */ /* 0x000e620000000800 */
[----:B------:R-:W-:Y:S01]  /*00a0*/  USHF.L.U32 UR6, UR4, 0x1, URZ ;  /* 0x0000000104067899 */ /* 0x000fe2000800063f */
[----:B0-----:R-:W-:Y:S02]  /*00b0*/  LOP3.LUT R0, R2, 0xff, RZ, 0xc0, !PT ;  /* 0x000000ff02007812 */ /* 0x001fe400078ec0ff */
[----:B------:R-:W-:-:S03]  /*00c0*/  SHF.R.U32.HI R5, RZ, 0x8, R2 ;  /* 0x00000008ff057819 */ /* 0x000fc60000011602 */
[----:B--2---:R-:W-:Y:S01]  /*00d0*/  IMAD R0, R3, 0x100, R0 ;  /* 0x0000010003007824 */ /* 0x004fe200078e0200 */
[----:B------:R-:W-:-:S03]  /*00e0*/  SGXT.U32 R5, R5, 0x1 ;  /* 0x000000010505781a */ /* 0x000fc60000000000 */
[----:B------:R-:W-:Y:S01]  /*00f0*/  IMAD R3, R0, UR5, RZ ;  /* 0x0000000500037c24 */ /* 0x000fe2000f8e02ff */
[----:B------:R-:W-:Y:S01]  /*0100*/  UIMAD.WIDE UR4, UR4, 0x2, URZ ;  /* 0x00000002040478a5 */ /* 0x000fe2000f8e023f */
[----:B---3--:R-:W-:Y:S02]  /*0110*/  IMAD R9, R5, R10, RZ ;  /* 0x0000000a05097224 */ /* 0x008fe400078e02ff */
[C---:B------:R-:W-:Y:S02]  /*0120*/  IMAD.SHL.U32 R7, R3.reuse, 0x2, RZ ;  /* 0x0000000203077824 */ /* 0x040fe400078e00ff */
[----:B------:R-:W-:-:S03]  /*0130*/  IMAD.HI R4, R3, 0x2, RZ ;  /* 0x0000000203047827 */ /* 0x000fc600078e02ff */
[----:B----4-:R-:W-:Y:S01]  /*0140*/  IADD3 R6, P0, P1, R7, UR6, R12 ;  /* 0x0000000607067c10 */ /* 0x010fe2000f91e00c */
[----:B------:R-:W-:-:S03]  /*0150*/  IMAD R7, R10, 0x2, R9 ;  /* 0x000000020a077824 */ /* 0x000fc600078e0209 */
[----:B------:R-:W-:Y:S01]  /*0160*/  IADD3.X R3, R4, UR5, R13, P0, P1 ;  /* 0x0000000504037c10 */ /* 0x000fe200087e240d */
[C---:B------:R-:W-:Y:S01]  /*0170*/  IMAD R11, R10.reuse, 0x2, R7 ;  /* 0x000000020a0b7824 */ /* 0x040fe200078e0207 */
[-C--:B------:R-:W-:Y:S02]  /*0180*/  LEA R12, P0, R9, R6.reuse, 0x1 ;  /* 0x00000006090c7211 */ /* 0x080fe400078008ff */
[-C--:B------:R-:W-:Y:S02]  /*0190*/  LEA R14, P1, R7, R6.reuse, 0x1 ;  /* 0x00000006070e7211 */ /* 0x080fe400078208ff */
[-C--:B------:R-:W-:Y:S01]  /*01a0*/  LEA.HI.X.SX32 R13, R9, R3.reuse, 0x1, P0 ;  /* 0x00000003090d7211 */ /* 0x080fe200000f0eff */
[----:B------:R-:W-:Y:S01]  /*01b0*/  IMAD R9, R10, 0x2, R11 ;  /* 0x000000020a097824 */ /* 0x000fe200078e020b */
[----:B------:R-:W-:Y:S02]  /*01c0*/  LEA R16, P0, R11, R6, 0x1 ;  /* 0x000000060b107211 */ /* 0x000fe400078008ff */
[-C--:B------:R-:W-:Y:S01]  /*01d0*/  LEA.HI.X.SX32 R15, R7, R3.reuse, 0x1, P1 ;  /* 0x00000003070f7211 */ /* 0x080fe200008f0eff */
[----:B------:R-:W2:Y:S01]  /*01e0*/  LDG.E.U16 R4, desc[UR28][R12.64] ;  /* 0x0000001c0c047981 */ /* 0x000ea2000c1e1500 */
[----:B------:R-:W-:-:S02]  /*01f0*/  LEA.HI.X.SX32 R17, R11, R3, 0x1, P0 ;  /* 0x000000030b117211 */ /* 0x000fc400000f0eff */
[C---:B------:R-:W-:Y:S01]  /*0200*/  LEA R11, R10.reuse, R9, 0x1 ;  /* 0x000000090a0b7211 */ /* 0x040fe200078e08ff */
[----:B------:R0:W3:Y:S01]  /*0210*/  LDG.E.U16 R7, desc[UR28][R14.64] ;  /* 0x0000001c0e077981 */ /* 0x0000e2000c1e1500 */
[-C--:B------:R-:W-:Y:S02]  /*0220*/  LEA R18, P0, R9, R6.reuse, 0x1 ;  /* 0x0000000609127211 */ /* 0x080fe400078008ff */
[-C--:B------:R-:W-:Y:S01]  /*0230*/  LEA R20, P1, R11, R6.reuse, 0x1 ;  /* 0x000000060b147211 */ /* 0x080fe200078208ff */
[C---:B------:R-:W-:Y:S01]  /*0240*/  IMAD R23, R10.reuse, 0x2, R11 ;  /* 0x000000020a177824 */ /* 0x040fe200078e020b */
[-C--:B------:R-:W-:Y:S01]  /*0250*/  LEA.HI.X.SX32 R19, R9, R3.reuse, 0x1, P0 ;  /* 0x0000000309137211 */ /* 0x080fe200000f0eff */
[----:B------:R4:W5:Y:S01]  /*0260*/  LDG.E.U16 R8, desc[UR28][R16.64] ;  /* 0x0000001c10087981 */ /* 0x000962000c1e1500 */
[-C--:B------:R-:W-:Y:S01]  /*0270*/  LEA.HI.X.SX32 R21, R11, R3.reuse, 0x1, P1 ;  /* 0x000000030b157211 */ /* 0x080fe200008f0eff */
[C---:B------:R-:W-:Y:S01]  /*0280*/  IMAD R11, R10.reuse, 0x2, R23 ;  /* 0x000000020a0b7824 */ /* 0x040fe200078e0217 */
[CC--:B------:R-:W-:Y:S01]  /*0290*/  LEA R22, P0, R23.reuse, R6.reuse, 0x1 ;  /* 0x0000000617167211 */ /* 0x0c0fe200078008ff */
[----:B------:R1:W5:Y:S02]  /*02a0*/  LDG.E.U16 R9, desc[UR28][R18.64] ;  /* 0x0000001c12097981 */ /* 0x000364000c1e1500 */
[----:B0-----:R-:W-:Y:S01]  /*02b0*/  IMAD R15, R10, 0x2, R11 ;  /* 0x000000020a0f7824 */ /* 0x001fe200078e020b */
[----:B------:R-:W-:Y:S01]  /*02c0*/  LEA.HI.X.SX32 R23, R23, R3, 0x1, P0 ;  /* 0x0000000317177211 */ /* 0x000fe200000f0eff */
[----:B------:R-:W3:Y:S01]  /*02d0*/  LDG.E.U16 R26, desc[UR28][R20.64] ;  /* 0x0000001c141a7981 */ /* 0x000ee2000c1e1500 */
[----:B------:R-:W-:-:S03]  /*02e0*/  LEA R12, P0, R11, R6, 0x1 ;  /* 0x000000060b0c7211 */ /* 0x000fc600078008ff */
[----:B------:R0:W5:Y:S01]  /*02f0*/  LDG.E.U16 R28, desc[UR28][R22.64] ;  /* 0x0000001c161c7981 */ /* 0x000162000c1e1500 */
[----:B------:R-:W-:Y:S01]  /*0300*/  LEA.HI.X.SX32 R13, R11, R3, 0x1, P0 ;  /* 0x000000030b0d7211 */ /* 0x000fe200000f0eff */
[----:B------:R-:W-:Y:S01]  /*0310*/  IMAD R11, R10, 0x2, R15 ;  /* 0x000000020a0b7824 */ /* 0x000fe200078e020f */
[----:B------:R-:W-:-:S03]  /*0320*/  LEA R14, P0, R15, R6, 0x1 ;  /* 0x000000060f0e7211 */ /* 0x000fc600078008ff */
[----:B------:R0:W5:Y:S01]  /*0330*/  LDG.E.U16 R30, desc[UR28][R12.64] ;  /* 0x0000001c0c1e7981 */ /* 0x000162000c1e1500 */
[-C--:B----4-:R-:W-:Y:S02]  /*0340*/  LEA R16, P1, R11, R6.reuse, 0x1 ;  /* 0x000000060b107211 */ /* 0x090fe400078208ff */
[C---:B------:R-:W-:Y:S02]  /*0350*/  LEA R25, R10.reuse, R11, 0x1 ;  /* 0x0000000b0a197211 */ /* 0x040fe400078e08ff */
[-C--:B------:R-:W-:Y:S02]  /*0360*/  LEA.HI.X.SX32 R15, R15, R3.reuse, 0x1, P0 ;  /* 0x000000030f0f7211 */ /* 0x080fe400000f0eff */
[-C--:B------:R-:W-:Y:S01]  /*0370*/  LEA.HI.X.SX32 R17, R11, R3.reuse, 0x1, P1 ;  /* 0x000000030b117211 */ /* 0x080fe200008f0eff */
[C---:B------:R-:W-:Y:S01]  /*0380*/  IMAD R11, R10.reuse, 0x2, R25 ;  /* 0x000000020a0b7824 */ /* 0x040fe200078e0219 */
[CC--:B-1----:R-:W-:Y:S01]  /*0390*/  LEA R18, P0, R25.reuse, R6.reuse, 0x1 ;  /* 0x0000000619127211 */ /* 0x0c2fe200078008ff */
[----:B------:R1:W4:Y:S03]  /*03a0*/  LDG.E.U16 R32, desc[UR28][R14.64] ;  /* 0x0000001c0e207981 */ /* 0x000326000c1e1500 */
[-C--:B------:R-:W-:Y:S01]  /*03b0*/  LEA.HI.X.SX32 R19, R25, R3.reuse, 0x1, P0 ;  /* 0x0000000319137211 */ /* 0x080fe200000f0eff */
[C---:B0-----:R-:W-:Y:S01]  /*03c0*/  IMAD R23, R10.reuse, 0x2, R11 ;  /* 0x000000020a177824 */ /* 0x041fe200078e020b */
[CC--:B------:R-:W-:Y:S01]  /*03d0*/  LEA R20, P0, R11.reuse, R6.reuse, 0x1 ;  /* 0x000000060b147211 */ /* 0x0c0fe200078008ff */
[----:B------:R-:W5:Y:S03]  /*03e0*/  LDG.E.U16 R33, desc[UR28][R16.64] ;  /* 0x0000001c10217981 */ /* 0x000f66000c1e1500 */
[-C--:B------:R-:W-:Y:S01]  /*03f0*/  LEA.HI.X.SX32 R21, R11, R3.reuse, 0x1, P0 ;  /* 0x000000030b157211 */ /* 0x080fe200000f0eff */
[C---:B------:R-:W-:Y:S01]  /*0400*/  IMAD R11, R10.reuse, 0x2, R23 ;  /* 0x000000020a0b7824 */ /* 0x040fe200078e0217 */
[-C--:B------:R-:W-:Y:S01]  /*0410*/  LEA R12, P0, R23, R6.reuse, 0x1 ;  /* 0x00000006170c7211 */ /* 0x080fe200078008ff */
[----:B------:R0:W4:Y:S02]  /*0420*/  LDG.E.U16 R34, desc[UR28][R18.64] ;  /* 0x0000001c12227981 */ /* 0x000124000c1e1500 */
[----:B------:R-:W-:Y:S01]  /*0430*/  IMAD R25, R10, 0x2, R11 ;  /* 0x000000020a197824 */ /* 0x000fe200078e020b */
[----:B------:R-:W-:Y:S01]  /*0440*/  LEA R22, P1, R11, R6, 0x1 ;  /* 0x000000060b167211 */ /* 0x000fe200078208ff */
[----:B------:R-:W4:Y:S01]  /*0450*/  LDG.E.U16 R35, desc[UR28][R20.64] ;  /* 0x0000001c14237981 */ /* 0x000f22000c1e1500 */
[----:B------:R-:W-:-:S02]  /*0460*/  LEA.HI.X.SX32 R13, R23, R3, 0x1, P0 ;  /* 0x00000003170d7211 */ /* 0x000fc400000f0eff */
[----:B------:R-:W-:Y:S02]  /*0470*/  LEA.HI.X.SX32 R23, R11, R3, 0x1, P1 ;  /* 0x000000030b177211 */ /* 0x000fe400008f0eff */
[----:B------:R-:W-:Y:S01]  /*0480*/  LEA R11, R10, R25, 0x1 ;  /* 0x000000190a0b7211 */ /* 0x000fe200078e08ff */
[----:B------:R0:W4:Y:S01]  /*0490*/  LDG.E.U16 R36, desc[UR28][R12.64] ;  /* 0x0000001c0c247981 */ /* 0x000122000c1e1500 */
[----:B-1----:R-:W-:-:S03]  /*04a0*/  LEA R14, P0, R25, R6, 0x1 ;  /* 0x00000006190e7211 */ /* 0x002fc600078008ff */
[C---:B0-----:R-:W-:Y:S01]  /*04b0*/  IMAD R19, R10.reuse, 0x2, R11 ;  /* 0x000000020a137824 */ /* 0x041fe200078e020b */
[-C--:B------:R-:W-:Y:S01]  /*04c0*/  LEA.HI.X.SX32 R15, R25, R3.reuse, 0x1, P0 ;  /* 0x00000003190f7211 */ /* 0x080fe200000f0eff */
[----:B------:R0:W4:Y:S01]  /*04d0*/  LDG.E.U16 R37, desc[UR28][R22.64] ;  /* 0x0000001c16257981 */ /* 0x000122000c1e1500 */
[C---:B------:R-:W-:Y:S01]  /*04e0*/  LEA R16, P0, R11.reuse, R6, 0x1 ;  /* 0x000000060b107211 */ /* 0x040fe200078008ff */
[C---:B------:R-:W-:Y:S02]  /*04f0*/  IMAD R25, R10.reuse, 0x2, R19 ;  /* 0x000000020a197824 */ /* 0x040fe400078e0213 */
[----:B------:R1:W4:Y:S01]  /*0500*/  LDG.E.U16 R38, desc[UR28][R14.64] ;  /* 0x0000001c0e267981 */ /* 0x000322000c1e1500 */
[----:B------:R-:W-:Y:S01]  /*0510*/  LEA.HI.X.SX32 R17, R11, R3, 0x1, P0 ;  /* 0x000000030b117211 */ /* 0x000fe200000f0eff */
[----:B------:R-:W-:-:S04]  /*0520*/  IMAD R11, R10, 0x2, R25 ;  /* 0x000000020a0b7824 */ /* 0x000fc800078e0219 */
[C---:B------:R-:W-:Y:S01]  /*0530*/  IMAD R27, R10.reuse, 0x2, R11 ;  /* 0x000000020a1b7824 */ /* 0x040fe200078e020b */
[CC--:B------:R-:W-:Y:S01]  /*0540*/  LEA R18, P0, R19.reuse, R6.reuse, 0x1 ;  /* 0x0000000613127211 */ /* 0x0c0fe200078008ff */
[----:B------:R1:W4:Y:S03]  /*0550*/  LDG.E.U16 R39, desc[UR28][R16.64] ;  /* 0x0000001c10277981 */ /* 0x000326000c1e1500 */
[C---:B------:R-:W-:Y:S02]  /*0560*/  LEA R29, R10.reuse, R27, 0x1 ;  /* 0x0000001b0a1d7211 */ /* 0x040fe400078e08ff */
[-C--:B------:R-:W-:Y:S02]  /*0570*/  LEA.HI.X.SX32 R19, R19, R3.reuse, 0x1, P0 ;  /* 0x0000000313137211 */ /* 0x080fe400000f0eff */
[-C--:B------:R-:W-:Y:S01]  /*0580*/  LEA R12, P0, R11, R6.reuse, 0x1 ;  /* 0x000000060b0c7211 */ /* 0x080fe200078008ff */
[C---:B0-----:R-:W-:Y:S01]  /*0590*/  IMAD R23, R10.reuse, 0x2, R29 ;  /* 0x000000020a177824 */ /* 0x041fe200078e021d */
[----:B------:R-:W-:Y:S01]  /*05a0*/  LEA R20, P1, R25, R6, 0x1 ;  /* 0x0000000619147211 */ /* 0x000fe200078208ff */
[----:B------:R-:W4:Y:S01]  /*05b0*/  LDG.E.U16 R40, desc[UR28][R18.64] ;  /* 0x0000001c12287981 */ /* 0x000f22000c1e1500 */
[-C--:B------:R-:W-:Y:S01]  /*05c0*/  LEA.HI.X.SX32 R13, R11, R3.reuse, 0x1, P0 ;  /* 0x000000030b0d7211 */ /* 0x080fe200000f0eff */
[----:B------:R-:W-:Y:S01]  /*05d0*/  IMAD R11, R10, 0x2, R23 ;  /* 0x000000020a0b7824 */ /* 0x000fe200078e0217 */
[----:B------:R-:W-:-:S02]  /*05e0*/  LEA.HI.X.SX32 R21, R25, R3, 0x1, P1 ;  /* 0x0000000319157211 */ /* 0x000fc400008f0eff */
[CC--:B-1----:R-:W-:Y:S01]  /*05f0*/  LEA R14, P0, R27.reuse, R6.reuse, 0x1 ;  /* 0x000000061b0e7211 */ /* 0x0c2fe200078008ff */
[C---:B------:R-:W-:Y:S01]  /*0600*/  IMAD R25, R10.reuse, 0x2, R11 ;  /* 0x000000020a197824 */ /* 0x040fe200078e020b */
[----:B------:R-:W4:Y:S02]  /*0610*/  LDG.E.U16 R42, desc[UR28][R12.64] ;  /* 0x0000001c0c2a7981 */ /* 0x000f24000c1e1500 */
[-C--:B------:R-:W-:Y:S01]  /*0620*/  LEA.HI.X.SX32 R15, R27, R3.reuse, 0x1, P0 ;  /* 0x000000031b0f7211 */ /* 0x080fe200000f0eff */
[----:B------:R-:W-:Y:S01]  /*0630*/  IMAD R27, R10, 0x2, R25 ;  /* 0x000000020a1b7824 */ /* 0x000fe200078e0219 */
[----:B------:R0:W4:Y:S01]  /*0640*/  LDG.E.U16 R41, desc[UR28][R20.64] ;  /* 0x0000001c14297981 */ /* 0x000122000c1e1500 */
[-C--:B------:R-:W-:Y:S02]  /*0650*/  LEA R16, P0, R11, R6.reuse, 0x1 ;  /* 0x000000060b107211 */ /* 0x080fe400078008ff */
[----:B------:R-:W-:Y:S01]  /*0660*/  LEA R22, P1, R23, R6, 0x1 ;  /* 0x0000000617167211 */ /* 0x000fe200078208ff */
[----:B------:R1:W4:Y:S01]  /*0670*/  LDG.E.U16 R43, desc[UR28][R14.64] ;  /* 0x0000001c0e2b7981 */ /* 0x000322000c1e1500 */
[----:B------:R-:W-:-:S02]  /*0680*/  LEA.HI.X.SX32 R17, R11, R3, 0x1, P0 ;  /* 0x000000030b117211 */ /* 0x000fc400000f0eff */
[----:B0-----:R-:W-:-:S03]  /*0690*/  LEA R21, R10, R27, 0x1 ;  /* 0x0000001b0a157211 */ /* 0x001fc600078e08ff */
[----:B------:R-:W4:Y:S02]  /*06a0*/  LDG.E.U16 R45, desc[UR28][R16.64] ;  /* 0x0000001c102d7981 */ /* 0x000f24000c1e1500 */
[----:B------:R-:W-:Y:S01]  /*06b0*/  IMAD R11, R10, 0x2, R21 ;  /* 0x000000020a0b7824 */ /* 0x000fe200078e0215 */
[----:B------:R-:W-:-:S03]  /*06c0*/  LEA.HI.X.SX32 R23, R23, R3, 0x1, P1 ;  /* 0x0000000317177211 */ /* 0x000fc600008f0eff */
[C---:B------:R-:W-:Y:S01]  /*06d0*/  IMAD R13, R10.reuse, 0x2, R11 ;  /* 0x000000020a0d7824 */ /* 0x040fe200078e020b */
[-C--:B------:R-:W-:Y:S01]  /*06e0*/  LEA R18, P0, R25, R6.reuse, 0x1 ;  /* 0x0000000619127211 */ /* 0x080fe200078008ff */
[----:B------:R0:W4:Y:S02]  /*06f0*/  LDG.E.U16 R44, desc[UR28][R22.64] ;  /* 0x0000001c162c7981 */ /* 0x000124000c1e1500 */
[C---:B------:R-:W-:Y:S01]  /*0700*/  IMAD R31, R10.reuse, 0x2, R13 ;  /* 0x000000020a1f7824 */ /* 0x040fe200078e020d */
[-C--:B------:R-:W-:Y:S02]  /*0710*/  LEA R20, P1, R21, R6.reuse, 0x1 ;  /* 0x0000000615147211 */ /* 0x080fe400078208ff */
[-C--:B------:R-:W-:Y:S02]  /*0720*/  LEA.HI.X.SX32 R19, R25, R3.reuse, 0x1, P0 ;  /* 0x0000000319137211 */ /* 0x080fe400000f0eff */
[----:B-1----:R-:W-:Y:S01]  /*0730*/  LEA R14, P0, R11, R6, 0x1 ;  /* 0x000000060b0e7211 */ /* 0x002fe200078008ff */
[----:B0-----:R-:W-:Y:S01]  /*0740*/  IMAD R23, R10, 0x2, R31 ;  /* 0x000000020a177824 */ /* 0x001fe200078e021f */
[-C--:B------:R-:W-:Y:S01]  /*0750*/  LEA.HI.X.SX32 R21, R21, R3.reuse, 0x1, P1 ;  /* 0x0000000315157211 */ /* 0x080fe200008f0eff */
[----:B------:R0:W4:Y:S01]  /*0760*/  LDG.E.U16 R46, desc[UR28][R18.64] ;  /* 0x0000001c122e7981 */ /* 0x000122000c1e1500 */
[----:B------:R-:W-:-:S02]  /*0770*/  LEA.HI.X.SX32 R15, R11, R3, 0x1, P0 ;  /* 0x000000030b0f7211 */ /* 0x000fc400000f0eff */
[-C--:B------:R-:W-:Y:S01]  /*0780*/  LEA R24, P1, R23, R6.reuse, 0x1 ;  /* 0x0000000617187211 */ /* 0x080fe200078208ff */
[----:B------:R1:W4:Y:S01]  /*0790*/  LDG.E.U16 R47, desc[UR28][R20.64] ;  /* 0x0000001c142f7981 */ /* 0x000322000c1e1500 */
[-C--:B------:R-:W-:Y:S02]  /*07a0*/  LEA R22, P0, R13, R6.reuse, 0x1 ;  /* 0x000000060d167211 */ /* 0x080fe400078008ff */
[C---:B------:R-:W-:Y:S01]  /*07b0*/  LEA R11, R10.reuse, R23, 0x1 ;  /* 0x000000170a0b7211 */ /* 0x040fe200078e08ff */
[----:B------:R1:W4:Y:S01]  /*07c0*/  LDG.E.U16 R48, desc[UR28][R14.64] ;  /* 0x0000001c0e307981 */ /* 0x000322000c1e1500 */
[-C--:B------:R-:W-:Y:S02]  /*07d0*/  LEA.HI.X.SX32 R25, R23, R3.reuse, 0x1, P1 ;  /* 0x0000000317197211 */ /* 0x080fe400008f0eff */
[-C--:B------:R-:W-:Y:S01]  /*07e0*/  LEA.HI.X.SX32 R23, R13, R3.reuse, 0x1, P0 ;  /* 0x000000030d177211 */ /* 0x080fe200000f0eff */
[----:B------:R-:W-:Y:S01]  /*07f0*/  IMAD R13, R10, 0x2, R11 ;  /* 0x000000020a0d7824 */ /* 0x000fe200078e020b */
[CC--:B------:R-:W-:Y:S01]  /*0800*/  LEA R16, P0, R11.reuse, R6.reuse, 0x1 ;  /* 0x000000060b107211 */ /* 0x0c0fe200078008ff */
[----:B------:R-:W4:Y:S03]  /*0810*/  LDG.E.U16 R24, desc[UR28][R24.64] ;  /* 0x0000001c18187981 */ /* 0x000f26000c1e1500 */
[----:B------:R-:W-:Y:S01]  /*0820*/  LEA.HI.X.SX32 R17, R11, R3, 0x1, P0 ;  /* 0x000000030b117211 */ /* 0x000fe200000f0eff */
[----:B------:R-:W4:Y:S01]  /*0830*/  LDG.E.U16 R22, desc[UR28][R22.64] ;  /* 0x0000001c16167981 */ /* 0x000f22000c1e1500 */
[----:B0-----:R-:W-:-:S02]  /*0840*/  LEA R18, P1, R13, R6, 0x1 ;  /* 0x000000060d127211 */ /* 0x001fc400078208ff */
[-C--:B------:R-:W-:Y:S01]  /*0850*/  LEA R12, P0, R29, R6.reuse, 0x1 ;  /* 0x000000061d0c7211 */ /* 0x080fe200078008ff */
[----:B-1----:R-:W-:Y:S01]  /*0860*/  IMAD R21, R10, 0x2, R13 ;  /* 0x000000020a157824 */ /* 0x002fe200078e020d */
[-C--:B------:R-:W-:Y:S01]  /*0870*/  LEA.HI.X.SX32 R19, R13, R3.reuse, 0x1, P1 ;  /* 0x000000030d137211 */ /* 0x080fe200008f0eff */
[----:B------:R-:W4:Y:S01]  /*0880*/  LDG.E.U16 R16, desc[UR28][R16.64] ;  /* 0x0000001c10107981 */ /* 0x000f22000c1e1500 */
[-C--:B------:R-:W-:Y:S02]  /*0890*/  LEA.HI.X.SX32 R13, R29, R3.reuse, 0x1, P0 ;  /* 0x000000031d0d7211 */ /* 0x080fe400000f0eff */
[-C--:B------:R-:W-:Y:S01]  /*08a0*/  LEA R10, P0, R27, R6.reuse, 0x1 ;  /* 0x000000061b0a7211 */ /* 0x080fe200078008ff */
[----:B------:R0:W4:Y:S01]  /*08b0*/  LDG.E.U16 R18, desc[UR28][R18.64] ;  /* 0x0000001c12127981 */ /* 0x000122000c1e1500 */
[-C--:B------:R-:W-:Y:S02]  /*08c0*/  LEA R14, P1, R31, R6.reuse, 0x1 ;  /* 0x000000061f0e7211 */ /* 0x080fe400078208ff */
[----:B------:R-:W-:Y:S01]  /*08d0*/  LEA.HI.X.SX32 R11, R27, R3, 0x1, P0 ;  /* 0x000000031b0b7211 */ /* 0x000fe200000f0eff */
[----:B------:R-:W4:Y:S01]  /*08e0*/  LDG.E.U16 R12, desc[UR28][R12.64] ;  /* 0x0000001c0c0c7981 */ /* 0x000f22000c1e1500 */
[----:B------:R-:W-:-:S02]  /*08f0*/  LEA R20, P0, R21, R6, 0x1 ;  /* 0x0000000615147211 */ /* 0x000fc400078008ff */
[-C--:B------:R-:W-:Y:S01]  /*0900*/  LEA.HI.X.SX32 R15, R31, R3.reuse, 0x1, P1 ;  /* 0x000000031f0f7211 */ /* 0x080fe200008f0eff */
[----:B------:R1:W4:Y:S01]  /*0910*/  LDG.E.U16 R10, desc[UR28][R10.64] ;  /* 0x0000001c0a0a7981 */ /* 0x000322000c1e1500 */
[----:B------:R-:W-:-:S03]  /*0920*/  LEA.HI.X.SX32 R21, R21, R3, 0x1, P0 ;  /* 0x0000000315157211 */ /* 0x000fc600000f0eff */
[----:B------:R-:W4:Y:S04]  /*0930*/  LDG.E.U16 R14, desc[UR28][R14.64] ;  /* 0x0000001c0e0e7981 */ /* 0x000f28000c1e1500 */
[----:B------:R-:W4:Y:S01]  /*0940*/  LDG.E.U16 R20, desc[UR28][R20.64] ;  /* 0x0000001c14147981 */ /* 0x000f22000c1e1500 */
[----:B------:R-:W1:Y:S01]  /*0950*/  S2UR UR4, SR_CgaCtaId ;  /* 0x00000000000479c3 */ /* 0x000e620000008800 */
[C---:B------:R-:W-:Y:S02]  /*0960*/  LOP3.LUT R6, R2.reuse, 0x3f, RZ, 0xc0, !PT ;  /* 0x0000003f02067812 */ /* 0x040fe400078ec0ff */
[----:B0-----:R-:W-:Y:S02]  /*0970*/  LOP3.LUT R19, R2, 0xc0, RZ, 0xc0, !PT ;  /* 0x000000c002137812 */ /* 0x001fe400078ec0ff */
[----:B------:R-:W-:-:S03]  /*0980*/  SHF.R.S32.HI R3, RZ, 0x8, R2 ;  /* 0x00000008ff037819 */ /* 0x000fc60000011402 */
[----:B------:R-:W-:Y:S01]  /*0990*/  IMAD R50, R19, 0x40, R6 ;  /* 0x0000004013327824 */ /* 0x000fe200078e0206 */
[----:B------:R-:W-:Y:S01]  /*09a0*/  SGXT R3, R3, 0x1 ;  /* 0x000000010303781a */ /* 0x000fe20000000200 */
[----:B------:R-:W-:Y:S02]  /*09b0*/  UMOV UR17, 0x400 ;  /* 0x0000040000117882 */ /* 0x000fe40000000000 */
[----:B------:R-:W-:Y:S01]  /*09c0*/  IMAD.SHL.U32 R50, R50, 0x2, RZ ;  /* 0x0000000232327824 */ /* 0x000fe200078e00ff */
[----:B------:R-:W-:-:S04]  /*09d0*/  ISETP.GE.AND P0, PT, R74, 0x1, PT ;  /* 0x000000014a00780c */ /* 0x000fc80003f06270 */
[----:B------:R-:W-:Y:S01]  /*09e0*/  LOP3.LUT R3, R50, 0x90, R3, 0x78, !PT ;  /* 0x0000009032037812 */ /* 0x000fe200078e7803 */
[----:B-1----:R-:W-:-:S03]  /*09f0*/  ULEA UR17, UR4, UR17, 0x18 ;  /* 0x0000001104117291 */ /* 0x002fc6000f8ec03f */
[C---:B------:R-:W-:Y:S02]  /*0a00*/  LOP3.LUT R11, R3.reuse, 0x20, RZ, 0x3c, !PT ;  /* 0x00000020030b7812 */ /* 0x040fe400078e3cff */
[----:B------:R-:W-:Y:S01]  /*0a10*/  LOP3.LUT R13, R3, 0x40, RZ, 0x3c, !PT ;  /* 0x00000040030d7812 */ /* 0x000fe200078e3cff */
[----:B------:R-:W-:Y:S01]  /*0a20*/  IMAD.MOV.U32 R72, RZ, RZ, 0x3f800000 ;  /* 0x3f800000ff487424 */ /* 0x000fe200078e00ff */
[----:B------:R-:W-:Y:S01]  /*0a30*/  CS2R R50, SRZ ;  /* 0x0000000000327805 */ /* 0x000fe2000001ff00 */
[----:B------:R-:W-:Y:S01]  /*0a40*/  IMAD.MOV.U32 R77, RZ, RZ, 0x3f800000 ;  /* 0x3f800000ff4d7424 */ /* 0x000fe200078e00ff */
[----:B------:R-:W-:Y:S02]  /*0a50*/  CS2R R52, SRZ ;  /* 0x0000000000347805 */ /* 0x000fe4000001ff00 */
[----:B------:R-:W-:Y:S01]  /*0a60*/  CS2R R54, SRZ ;  /* 0x0000000000367805 */ /* 0x000fe2000001ff00 */
[----:B--2---:R0:W-:Y:S04]  /*0a70*/  STS.U16 [R3+UR17], R4 ;  /* 0x0000000403007988 */ /* 0x0041e80008000411 */
[----:B---3--:R1:W-:Y:S01]  /*0a80*/  STS.U16 [R3+UR17+0x400], R26 ;  /* 0x0004001a03007988 */ /* 0x0083e20008000411 */
[----:B0-----:R-:W-:-:S02]  /*0a90*/  LOP3.LUT R4, R2, 0x1ff, RZ, 0xc0, !PT ;  /* 0x000001ff02047812 */ /* 0x001fc400078ec0ff */
[----:B-1----:R-:W-:Y:S01]  /*0aa0*/  CS2R R26, SRZ ;  /* 0x00000000001a7805 */ /* 0x002fe2000001ff00 */
[----:B-----5:R-:W-:Y:S04]  /*0ab0*/  STS.U16 [R3+UR17+0x800], R33 ;  /* 0x0008002103007988 */ /* 0x020fe80008000411 */
[----:B----4-:R-:W-:Y:S04]  /*0ac0*/  STS.U16 [R3+UR17+0xc00], R37 ;  /* 0x000c002503007988 */ /* 0x010fe80008000411 */
[----:B------:R-:W-:Y:S04]  /*0ad0*/  STS.U16 [R3+UR17+0x1000], R41 ;  /* 0x0010002903007988 */ /* 0x000fe80008000411 */
[----:B------:R-:W-:Y:S04]  /*0ae0*/  STS.U16 [R3+UR17+0x1400], R44 ;  /* 0x0014002c03007988 */ /* 0x000fe80008000411 */
[----:B------:R-:W-:Y:S04]  /*0af0*/  STS.U16 [R3+UR17+0x1800], R47 ;  /* 0x0018002f03007988 */ /* 0x000fe80008000411 */
[----:B------:R-:W-:Y:S04]  /*0b00*/  STS.U16 [R3+UR17+0x1c00], R24 ;  /* 0x001c001803007988 */ /* 0x000fe80008000411 */
[----:B------:R0:W-:Y:S04]  /*0b10*/  STS.U16 [R11+UR17+0x100], R7 ;  /* 0x000100070b007988 */ /* 0x0001e80008000411 */
[----:B------:R-:W-:Y:S01]  /*0b20*/  STS.U16 [R11+UR17+0x500], R28 ;  /* 0x0005001c0b007988 */ /* 0x000fe20008000411 */
[----:B0-----:R-:W-:-:S03]  /*0b30*/  LOP3.LUT R7, R3, 0x60, RZ, 0x3c, !PT ;  /* 0x0000006003077812 */ /* 0x001fc600078e3cff */
[----:B------:R-:W-:Y:S04]  /*0b40*/  STS.U16 [R11+UR17+0x900], R34 ;  /* 0x000900220b007988 */ /* 0x000fe80008000411 */
[----:B------:R-:W-:Y:S04]  /*0b50*/  STS.U16 [R11+UR17+0xd00], R38 ;  /* 0x000d00260b007988 */ /* 0x000fe80008000411 */
[----:B------:R-:W-:Y:S04]  /*0b60*/  STS.U16 [R11+UR17+0x1100], R42 ;  /* 0x0011002a0b007988 */ /* 0x000fe80008000411 */
[----:B------:R-:W-:Y:S04]  /*0b70*/  STS.U16 [R11+UR17+0x1500], R45 ;  /* 0x0015002d0b007988 */ /* 0x000fe80008000411 */
[----:B------:R-:W-:Y:S04]  /*0b80*/  STS.U16 [R11+UR17+0x1900], R48 ;  /* 0x001900300b007988 */ /* 0x000fe80008000411 */
[----:B------:R0:W-:Y:S04]  /*0b90*/  STS.U16 [R11+UR17+0x1d00], R16 ;  /* 0x001d00100b007988 */ /* 0x0001e80008000411 */
[----:B------:R-:W-:Y:S04]  /*0ba0*/  STS.U16 [R13+UR17+0x200], R8 ;  /* 0x000200080d007988 */ /* 0x000fe80008000411 */
[----:B------:R1:W-:Y:S04]  /*0bb0*/  STS.U16 [R13+UR17+0x600], R30 ;  /* 0x0006001e0d007988 */ /* 0x0003e80008000411 */
[----:B------:R-:W-:Y:S04]  /*0bc0*/  STS.U16 [R13+UR17+0xa00], R35 ;  /* 0x000a00230d007988 */ /* 0x000fe80008000411 */
[----:B------:R-:W-:Y:S04]  /*0bd0*/  STS.U16 [R13+UR17+0xe00], R39 ;  /* 0x000e00270d007988 */ /* 0x000fe80008000411 */
[----:B------:R-:W-:Y:S04]  /*0be0*/  STS.U16 [R13+UR17+0x1200], R43 ;  /* 0x0012002b0d007988 */ /* 0x000fe80008000411 */
[----:B------:R-:W-:Y:S04]  /*0bf0*/  STS.U16 [R13+UR17+0x1600], R46 ;  /* 0x0016002e0d007988 */ /* 0x000fe80008000411 */
[----:B------:R-:W-:Y:S04]  /*0c00*/  STS.U16 [R13+UR17+0x1a00], R22 ;  /* 0x001a00160d007988 */ /* 0x000fe80008000411 */
[----:B------:R-:W-:Y:S01]  /*0c10*/  STS.U16 [R13+UR17+0x1e00], R18 ;  /* 0x001e00120d007988 */ /* 0x000fe20008000411 */
[----:B0-----:R-:W-:-:S03]  /*0c20*/  MOV R16, 0xff800000 ;  /* 0xff80000000107802 */ /* 0x001fc60000000f00 */
[----:B------:R-:W-:Y:S01]  /*0c30*/  STS.U16 [R7+UR17+0x300], R9 ;  /* 0x0003000907007988 */ /* 0x000fe20008000411 */
[----:B------:R-:W-:-:S03]  /*0c40*/  IMAD.MOV.U32 R3, RZ, RZ, -0x800000 ;  /* 0xff800000ff037424 */ /* 0x000fc600078e00ff */
[----:B------:R0:W-:Y:S01]  /*0c50*/  STS.U16 [R7+UR17+0x700], R32 ;  /* 0x0007002007007988 */ /* 0x0001e20008000411 */
[----:B------:R-:W-:-:S03]  /*0c60*/  CS2R R24, SRZ ;  /* 0x0000000000187805 */ /* 0x000fc6000001ff00 */
[----:B------:R2:W-:Y:S01]  /*0c70*/  STS.U16 [R7+UR17+0xb00], R36 ;  /* 0x000b002407007988 */ /* 0x0005e20008000411 */
[----:B------:R-:W-:-:S03]  /*0c80*/  CS2R R28, SRZ ;  /* 0x00000000001c7805 */ /* 0x000fc6000001ff00 */
[----:B------:R3:W-:Y:S01]  /*0c90*/  STS.U16 [R7+UR17+0xf00], R40 ;  /* 0x000f002807007988 */ /* 0x0007e20008000411 */
[----:B-1----:R-:W-:-:S03]  /*0ca0*/  CS2R R30, SRZ ;  /* 0x00000000001e7805 */ /* 0x002fc6000001ff00 */
[----:B------:R1:W-:Y:S01]  /*0cb0*/  STS.U16 [R7+UR17+0x1300], R12 ;  /* 0x0013000c07007988 */ /* 0x0003e20008000411 */
[----:B0-----:R-:W-:-:S03]  /*0cc0*/  CS2R R32, SRZ ;  /* 0x0000000000207805 */ /* 0x001fc6000001ff00 */
[----:B------:R1:W-:Y:S01]  /*0cd0*/  STS.U16 [R7+UR17+0x1700], R10 ;  /* 0x0017000a07007988 */ /* 0x0003e20008000411 */
[----:B------:R-:W-:-:S03]  /*0ce0*/  CS2R R34, SRZ ;  /* 0x0000000000227805 */ /* 0x000fc6000001ff00 */
[----:B------:R1:W-:Y:S01]  /*0cf0*/  STS.U16 [R7+UR17+0x1b00], R14 ;  /* 0x001b000e07007988 */ /* 0x0003e20008000411 */
[----:B--2---:R-:W-:-:S03]  /*0d00*/  CS2R R36, SRZ ;  /* 0x0000000000247805 */ /* 0x004fc6000001ff00 */
[----:B------:R1:W-:Y:S01]  /*0d10*/  STS.U16 [R7+UR17+0x1f00], R20 ;  /* 0x001f001407007988 */ /* 0x0003e20008000411 */
[----:B------:R-:W-:Y:S02]  /*0d20*/  CS2R R38, SRZ ;  /* 0x0000000000267805 */ /* 0x000fe4000001ff00 */
[----:B---3--:R-:W-:Y:S02]  /*0d30*/  CS2R R40, SRZ ;  /* 0x0000000000287805 */ /* 0x008fe4000001ff00 */
[----:B------:R-:W-:Y:S02]  /*0d40*/  CS2R R42, SRZ ;  /* 0x00000000002a7805 */ /* 0x000fe4000001ff00 */
[----:B------:R-:W-:Y:S02]  /*0d50*/  CS2R R44, SRZ ;  /* 0x00000000002c7805 */ /* 0x000fe4000001ff00 */
[----:B------:R-:W-:Y:S02]  /*0d60*/  CS2R R46, SRZ ;  /* 0x00000000002e7805 */ /* 0x000fe4000001ff00 */
[----:B------:R-:W-:Y:S01]  /*0d70*/  CS2R R48, SRZ ;  /* 0x0000000000307805 */ /* 0x000fe2000001ff00 */
[----:B-1----:R-:W-:Y:S06]  /*0d80*/  @!P0 BRA `(.L_x_0) ;  /* 0x0000001000f88947 */ /* 0x002fec0003800000 */
[----:B------:R-:W0:Y:S01]  /*0d90*/  LDC.64 R72, c[0x0][0x250] ;  /* 0x00009400ff487b82 */ /* 0x000e220000000a00 */
[----:B------:R-:W-:Y:S01]  /*0da0*/  ULDC UR4, c[0x0][0x258] ;  /* 0x0000960000047ab9 */ /* 0x000fe20000000800 */
[----:B------:R-:W-:Y:S01]  /*0db0*/  SHF.R.U32.HI R7, RZ, 0x5, R2 ;  /* 0x00000005ff077819 */ /* 0x000fe20000011602 */
[----:B------:R-:W-:Y:S01]  /*0dc0*/  IMAD R6, R6, UR4, RZ ;  /* 0x0000000406067c24 */ /* 0x000fe2000f8e02ff */
[----:B------:R-:W-:Y:S01]  /*0dd0*/  ULDC.64 UR4, c[0x0][0x218] ;  /* 0x0000860000047ab9 */ /* 0x000fe20000000a00 */
[----:B------:R-:W-:Y:S01]  /*0de0*/  IMAD.SHL.U32 R75, R4, 0x2, RZ ;  /* 0x00000002044b7824 */ /* 0x000fe200078e00ff */
[----:B------:R-:W-:Y:S01]  /*0df0*/  R2UR UR30, R7 ;  /* 0x00000000071e72ca */ /* 0x000fe200000e0000 */
[----:B------:R-:W-:Y:S01]  /*0e00*/  IMAD.SHL.U32 R8, R6, 0x2, RZ ;  /* 0x0000000206087824 */ /* 0x000fe200078e00ff */
[----:B------:R-:W1:Y:S01]  /*0e10*/  LDC.64 R16, c[0x0][0x260] ;  /* 0x00009800ff107b82 */ /* 0x000e620000000a00 */
[----:B------:R-:W-:Y:S01]  /*0e20*/  SHF.R.U32.HI R76, RZ, 0x2, R19 ;  /* 0x00000002ff4c7819 */ /* 0x000fe20000011613 */
[----:B------:R-:W-:Y:S01]  /*0e30*/  ULDC.64 UR6, c[0x0][0x220] ;  /* 0x0000880000067ab9 */ /* 0x000fe20000000a00 */
[----:B------:R-:W-:Y:S01]  /*0e40*/  LOP3.LUT R12, R2, 0x1f, RZ, 0xc0, !PT ;  /* 0x0000001f020c7812 */ /* 0x000fe200078ec0ff */
[----:B------:R-:W-:Y:S01]  /*0e50*/  IMAD.MOV.U32 R80, RZ, RZ, -0x800000 ;  /* 0xff800000ff507424 */ /* 0x000fe200078e00ff */
[----:B------:R-:W-:Y:S01]  /*0e60*/  LOP3.LUT R76, R75, R76, RZ, 0x3c, !PT ;  /* 0x0000004c4b4c7212 */ /* 0x000fe200078e3cff */
[----:B------:R-:W-:Y:S01]  /*0e70*/  IMAD.MOV.U32 R81, RZ, RZ, RZ ;  /* 0x000000ffff517224 */ /* 0x000fe200078e00ff */
[----:B------:R-:W-:Y:S01]  /*0e80*/  MOV R79, RZ ;  /* 0x000000ff004f7202 */ /* 0x000fe20000000f00 */
[----:B------:R-:W2:Y:S01]  /*0e90*/  LDC R26, c[0x0][0x268] ;  /* 0x00009a00ff1a7b82 */ /* 0x000ea20000000800 */
[----:B------:R-:W-:Y:S01]  /*0ea0*/  IMAD.MOV.U32 R78, RZ, RZ, -0x800000 ;  /* 0xff800000ff4e7424 */ /* 0x000fe200078e00ff */
[----:B------:R-:W-:Y:S01]  /*0eb0*/  CS2R R28, SRZ ;  /* 0x00000000001c7805 */ /* 0x000fe2000001ff00 */
[----:B------:R-:W-:Y:S01]  /*0ec0*/  IMAD.MOV.U32 R77, RZ, RZ, 0x3f800000 ;  /* 0x3f800000ff4d7424 */ /* 0x000fe200078e00ff */
[----:B------:R-:W-:-:S02]  /*0ed0*/  CS2R R30, SRZ ;  /* 0x00000000001e7805 */ /* 0x000fc4000001ff00 */
[----:B------:R-:W-:Y:S02]  /*0ee0*/  CS2R R32, SRZ ;  /* 0x0000000000207805 */ /* 0x000fe4000001ff00 */
[----:B------:R-:W-:Y:S02]  /*0ef0*/  CS2R R34, SRZ ;  /* 0x0000000000227805 */ /* 0x000fe4000001ff00 */
[----:B------:R-:W-:Y:S01]  /*0f00*/  CS2R R36, SRZ ;  /* 0x0000000000247805 */ /* 0x000fe2000001ff00 */
[----:B0-----:R-:W-:Y:S01]  /*0f10*/  IMAD R72, R72, UR16, RZ ;  /* 0x0000001048487c24 */ /* 0x001fe2000f8e02ff */
[----:B------:R-:W-:Y:S02]  /*0f20*/  CS2R R38, SRZ ;  /* 0x0000000000267805 */ /* 0x000fe4000001ff00 */
[----:B------:R-:W-:Y:S02]  /*0f30*/  CS2R R40, SRZ ;  /* 0x0000000000287805 */ /* 0x000fe4000001ff00 */
[----:B------:R-:W-:-:S02]  /*0f40*/  CS2R R42, SRZ ;  /* 0x00000000002a7805 */ /* 0x000fc4000001ff00 */
[----:B------:R-:W-:Y:S02]  /*0f50*/  CS2R R44, SRZ ;  /* 0x00000000002c7805 */ /* 0x000fe4000001ff00 */
[C---:B------:R-:W-:Y:S01]  /*0f60*/  SHF.L.U32 R3, R72.reuse, 0x1, RZ ;  /* 0x0000000148037819 */ /* 0x040fe200000006ff */
[----:B------:R-:W-:Y:S01]  /*0f70*/  IMAD.HI R72, R72, 0x2, RZ ;  /* 0x0000000248487827 */ /* 0x000fe200078e02ff */
[----:B------:R-:W-:Y:S02]  /*0f80*/  CS2R R46, SRZ ;  /* 0x00000000002e7805 */ /* 0x000fe4000001ff00 */
[----:B------:R-:W-:Y:S02]  /*0f90*/  CS2R R48, SRZ ;  /* 0x0000000000307805 */ /* 0x000fe4000001ff00 */
[----:B------:R-:W-:Y:S01]  /*0fa0*/  IADD3 R15, P0, P1, R8, UR4, R3 ;  /* 0x00000004080f7c10 */ /* 0x000fe2000f91e003 */
[----:B-1----:R-:W-:Y:S01]  /*0fb0*/  IMAD R16, R16, UR16, RZ ;  /* 0x0000001010107c24 */ /* 0x002fe2000f8e02ff */
[----:B------:R-:W-:Y:S01]  /*0fc0*/  SHF.R.U32.HI R8, RZ, 0x6, R2 ;  /* 0x00000006ff087819 */ /* 0x000fe20000011602 */
[----:B------:R-:W-:Y:S01]  /*0fd0*/  IMAD R12, R12, R17, RZ ;  /* 0x000000110c0c7224 */ /* 0x000fe200078e02ff */
[----:B------:R-:W-:Y:S01]  /*0fe0*/  LOP3.LUT R3, R2, 0x1c0, RZ, 0xc0, !PT ;  /* 0x000001c002037812 */ /* 0x000fe200078ec0ff */
[----:B------:R-:W-:Y:S01]  /*0ff0*/  UIADD3 UR4, UR30, 0x10, URZ ;  /* 0x000000101e047890 */ /* 0x000fe2000fffe03f */
[----:B------:R-:W-:-:S02]  /*1000*/  SGXT.U32 R8, R8, 0x3 ;  /* 0x000000030808781a */ /* 0x000fc40000000000 */
[----:B------:R-:W-:Y:S02]  /*1010*/  CS2R R50, SRZ ;  /* 0x0000000000327805 */ /* 0x000fe4000001ff00 */
[----:B------:R-:W-:Y:S01]  /*1020*/  SHF.R.U32.HI R10, RZ, 0x2, R3 ;  /* 0x00000002ff0a7819 */ /* 0x000fe20000011603 */
[----:B------:R-:W-:Y:S01]  /*1030*/  IMAD.HI R3, R6, 0x2, RZ ;  /* 0x0000000206037827 */ /* 0x000fe200078e02ff */
[----:B------:R-:W-:Y:S02]  /*1040*/  CS2R R52, SRZ ;  /* 0x0000000000347805 */ /* 0x000fe4000001ff00 */
[----:B------:R-:W-:Y:S02]  /*1050*/  CS2R R54, SRZ ;  /* 0x0000000000367805 */ /* 0x000fe4000001ff00 */
[----:B------:R-:W-:Y:S01]  /*1060*/  LOP3.LUT R75, R75, R10, RZ, 0x3c, !PT ;  /* 0x0000000a4b4b7212 */ /* 0x000fe200078e3cff */
[----:B------:R-:W-:Y:S01]  /*1070*/  IMAD R8, R8, R73, RZ ;  /* 0x0000004908087224 */ /* 0x000fe200078e02ff */
[----:B------:R-:W-:Y:S01]  /*1080*/  IADD3.X R9, R3, UR5, R72, P0, P1 ;  /* 0x0000000503097c10 */ /* 0x000fe200087e2448 */
[----:B------:R-:W-:Y:S01]  /*1090*/  UIADD3 UR5, UR30, 0x30, URZ ;  /* 0x000000301e057890 */ /* 0x000fe2000fffe03f */
[----:B------:R-:W-:Y:S01]  /*10a0*/  SHF.R.U32.HI R3, RZ, 0x5, R2 ;  /* 0x00000005ff037819 */ /* 0x000fe20000011602 */
[----:B------:R-:W-:Y:S01]  /*10b0*/  IMAD R6, R73, 0x8, R8 ;  /* 0x0000000849067824 */ /* 0x000fe200078e0208 */
[-C--:B------:R-:W-:Y:S01]  /*10c0*/  LEA R22, P0, R8, R15.reuse, 0x1 ;  /* 0x0000000f08167211 */ /* 0x080fe200078008ff */
[----:B------:R-:W-:Y:S01]  /*10d0*/  IMAD.MOV.U32 R72, RZ, RZ, 0x3f800000 ;  /* 0x3f800000ff487424 */ /* 0x000fe200078e00ff */
[----:B------:R-:W-:Y:S01]  /*10e0*/  SGXT.U32 R3, R3, 0x4 ;  /* 0x000000040303781a */ /* 0x000fe20000000000 */
[C---:B------:R-:W-:Y:S01]  /*10f0*/  IMAD R10, R73.reuse, 0x8, R6 ;  /* 0x00000008490a7824 */ /* 0x040fe200078e0206 */
[-C--:B------:R-:W-:Y:S01]  /*1100*/  LEA R20, P1, R6, R15.reuse, 0x1 ;  /* 0x0000000f06147211 */ /* 0x080fe200078208ff */
[----:B--2---:R-:W-:Y:S01]  /*1110*/  IMAD R25, R26, UR5, RZ ;  /* 0x000000051a197c24 */ /* 0x004fe2000f8e02ff */
[----:B------:R-:W-:Y:S01]  /*1120*/  UIADD3 UR5, UR17, 0x8000, URZ ;  /* 0x0000800011057890 */ /* 0x000fe2000fffe03f */
[----:B------:R-:W-:Y:S01]  /*1130*/  IMAD R7, R73, 0x8, R10 ;  /* 0x0000000849077824 */ /* 0x000fe200078e020a */
[----:B------:R-:W-:Y:S01]  /*1140*/  LEA R18, P2, R10, R15, 0x1 ;  /* 0x0000000f0a127211 */ /* 0x000fe200078408ff */
[----:B------:R-:W-:Y:S01]  /*1150*/  UMOV UR8, 0xfffffffe ;  /* 0xfffffffe00087882 */ /* 0x000fe20000000000 */
[----:B------:R-:W-:Y:S01]  /*1160*/  LEA.HI.X.SX32 R21, R6, R9, 0x1, P1 ;  /* 0x0000000906157211 */ /* 0x000fe200008f0eff */
[----:B------:R-:W-:Y:S01]  /*1170*/  USHF.R.U32.HI UR5, URZ, 0x4, UR5 ;  /* 0x000000043f057899 */ /* 0x000fe20008011605 */
[C---:B------:R-:W-:Y:S01]  /*1180*/  LEA R14, P3, R7.reuse, R15, 0x1 ;  /* 0x0000000f070e7211 */ /* 0x040fe200078608ff */
[----:B------:R-:W-:Y:S01]  /*1190*/  UMOV UR9, 0x7fffffdf ;  /* 0x7fffffdf00097882 */ /* 0x000fe20000000000 */
[-C--:B------:R-:W-:Y:S01]  /*11a0*/  LEA.HI.X.SX32 R23, R8, R9.reuse, 0x1, P0 ;  /* 0x0000000908177211 */ /* 0x080fe200000f0eff */
[----:B------:R-:W-:Y:S01]  /*11b0*/  ULDC UR31, c[0x0][0x238] ;  /* 0x00008e00001f7ab9 */ /* 0x000fe20000000800 */
[-C--:B------:R-:W-:Y:S01]  /*11c0*/  LEA.HI.X.SX32 R15, R7, R9.reuse, 0x1, P3 ;  /* 0x00000009070f7211 */ /* 0x080fe200018f0eff */
[----:B------:R-:W-:Y:S01]  /*11d0*/  IMAD.SHL.U32 R7, R12, 0x2, RZ ;  /* 0x000000020c077824 */ /* 0x000fe200078e00ff */
[----:B------:R-:W-:Y:S01]  /*11e0*/  LEA.HI.X.SX32 R19, R10, R9, 0x1, P2 ;  /* 0x000000090a137211 */ /* 0x000fe200010f0eff */
[----:B------:R-:W-:Y:S01]  /*11f0*/  IMAD R9, R3, R26, RZ ;  /* 0x0000001a03097224 */ /* 0x000fe200078e02ff */
[C---:B------:R-:W-:Y:S01]  /*1200*/  SHF.L.U32 R6, R16.reuse, 0x1, RZ ;  /* 0x0000000110067819 */ /* 0x040fe200000006ff */
[----:B------:R-:W-:-:S03]  /*1210*/  IMAD.HI R16, R16, 0x2, RZ ;  /* 0x0000000210107827 */ /* 0x000fc600078e02ff */
[----:B------:R-:W-:Y:S01]  /*1220*/  IADD3 R6, P0, P1, R7, UR6, R6 ;  /* 0x0000000607067c10 */ /* 0x000fe2000f91e006 */
[----:B------:R-:W-:Y:S01]  /*1230*/  IMAD.HI R3, R12, 0x2, RZ ;  /* 0x000000020c037827 */ /* 0x000fe200078e02ff */
[----:B------:R-:W-:-:S03]  /*1240*/  USGXT.U32 UR6, UR5, 0xe ;  /* 0x0000000e0506789a */ /* 0x000fc60008000000 */
[C---:B------:R-:W-:Y:S01]  /*1250*/  IMAD R7, R26.reuse, UR4, RZ ;  /* 0x000000041a077c24 */ /* 0x040fe2000f8e02ff */
[----:B------:R-:W-:Y:S01]  /*1260*/  IADD3.X R16, R3, UR7, R16, P0, P1 ;  /* 0x0000000703107c10 */ /* 0x000fe200087e2410 */
[----:B------:R-:W-:Y:S01]  /*1270*/  IMAD R24, R26, 0x20, R9 ;  /* 0x000000201a187824 */ /* 0x000fe200078e0209 */
[-C--:B------:R-:W-:Y:S01]  /*1280*/  LEA R12, P0, R9, R6.reuse, 0x1 ;  /* 0x00000006090c7211 */ /* 0x080fe200078008ff */
[----:B------:R-:W-:Y:S01]  /*1290*/  UIADD3 UR10, UP0, UR6, 0x2, URZ ;  /* 0x00000002060a7890 */ /* 0x000fe2000ff1e03f */
[-C--:B------:R-:W-:Y:S01]  /*12a0*/  LEA R10, P1, R7, R6.reuse, 0x1 ;  /* 0x00000006070a7211 */ /* 0x080fe200078208ff */
[----:B------:R-:W-:Y:S01]  /*12b0*/  UMOV UR4, URZ ;  /* 0x0000003f00047c82 */ /* 0x000fe20008000000 */
[-C--:B------:R-:W-:Y:S01]  /*12c0*/  LEA R8, P2, R24, R6.reuse, 0x1 ;  /* 0x0000000618087211 */ /* 0x080fe200078408ff */
[----:B------:R-:W-:Y:S01]  /*12d0*/  UIADD3.X UR11, UR4, 0x40000040, URZ, UP0, !UPT ;  /* 0x40000040040b7890 */ /* 0x000fe200087fe43f */
[----:B------:R-:W-:Y:S02]  /*12e0*/  LEA R6, P3, R25, R6, 0x1 ;  /* 0x0000000619067211 */ /* 0x000fe400078608ff */
[----:B------:R-:W-:-:S02]  /*12f0*/  CS2R R26, SRZ ;  /* 0x00000000001a7805 */ /* 0x000fc4000001ff00 */
[-C--:B------:R-:W-:Y:S01]  /*1300*/  LEA.HI.X.SX32 R13, R9, R16.reuse, 0x1, P0 ;  /* 0x00000010090d7211 */ /* 0x080fe200000f0eff */
[----:B------:R-:W-:Y:S01]  /*1310*/  UMOV UR7, URZ ;  /* 0x0000003f00077c82 */ /* 0x000fe20008000000 */
[-C--:B------:R-:W-:Y:S01]  /*1320*/  LEA.HI.X.SX32 R11, R7, R16.reuse, 0x1, P1 ;  /* 0x00000010070b7211 */ /* 0x080fe200008f0eff */
[----:B------:R-:W-:Y:S01]  /*1330*/  UIADD3.64 UR18, UR6, -UR8, URZ ;  /* 0x8000000806127297 */ /* 0x000fe2000fffe03f */
[-C--:B------:R-:W-:Y:S01]  /*1340*/  LEA.HI.X.SX32 R9, R24, R16.reuse, 0x1, P2 ;  /* 0x0000001018097211 */ /* 0x080fe200010f0eff */
[----:B------:R-:W-:Y:S01]  /*1350*/  UIADD3.64 UR26, UR10, 0x2, URZ ;  /* 0x000000020a1a7897 */ /* 0x000fe2000fffe03f */
[----:B------:R-:W-:Y:S02]  /*1360*/  LEA.HI.X.SX32 R7, R25, R16, 0x1, P3 ;  /* 0x0000001019077211 */ /* 0x000fe400018f0eff */
[----:B------:R-:W-:Y:S01]  /*1370*/  CS2R R24, SRZ ;  /* 0x0000000000187805 */ /* 0x000fe2000001ff00 */
[----:B------:R-:W-:-:S12]  /*1380*/  UIADD3.64 UR14, UR10, 0x4, URZ ;  /* 0x000000040a0e7897 */ /* 0x000fd8000fffe03f */
.L_x_1:
[----:B------:R-:W-:-:S04]  /*1390*/  IMAD.WIDE R56, R79, 0x2, R22 ;  /* 0x000000024f387825 */ /* 0x000fc800078e0216 */
[C---:B------:R-:W-:Y:S01]  /*13a0*/  IMAD.WIDE R58, R79.reuse, 0x2, R20 ;  /* 0x000000024f3a7825 */ /* 0x040fe200078e0214 */
[----:B------:R-:W2:Y:S03]  /*13b0*/  LDG.E.U16 R16, desc[UR28][R56.64] ;  /* 0x0000001c38107981 */ /* 0x000ea6000c1e1500 */
[C---:B------:R-:W-:Y:S01]  /*13c0*/  IMAD.WIDE R60, R79.reuse, 0x2, R18 ;  /* 0x000000024f3c7825 */ /* 0x040fe200078e0212 */
[----:B------:R-:W3:Y:S03]  /*13d0*/  LDG.E.U16 R82, desc[UR28][R58.64] ;  /* 0x0000001c3a527981 */ /* 0x000ee6000c1e1500 */
[----:B------:R-:W-:Y:S01]  /*13e0*/  IMAD.WIDE R62, R79, 0x2, R14 ;  /* 0x000000024f3e7825 */ /* 0x000fe200078e020e */
[----:B------:R-:W4:Y:S04]  /*13f0*/  LDG.E.U16 R84, desc[UR28][R60.64] ;  /* 0x0000001c3c547981 */ /* 0x000f28000c1e1500 */
[----:B------:R-:W5:Y:S01]  /*1400*/  LDG.E.U16 R86, desc[UR28][R62.64] ;  /* 0x0000001c3e567981 */ /* 0x000f62000c1e1500 */
[----:B------:R-:W-:Y:S01]  /*1410*/  BAR.SYNC.DEFER_BLOCKING 0x0 ;  /* 0x0000000000007b1d */ /* 0x000fe20000010000 */
[----:B------:R-:W-:-:S04]  /*1420*/  USHF.L.U32 UR5, UR30, 0x7, URZ ;  /* 0x000000071e057899 */ /* 0x000fc8000800063f */
[----:B------:R-:W-:-:S04]  /*1430*/  ULOP3.LUT UR5, UR5, 0x600, URZ, 0xc0, !UPT ;  /* 0x0000060005057892 */ /* 0x000fc8000f8ec03f */
[----:B------:R-:W-:-:S04]  /*1440*/  ULEA.HI UR5, UR17, UR5, URZ, 0x1c ;  /* 0x0000000511057291 */ /* 0x000fc8000f8fe03f */
[----:B------:R-:W-:Y:S01]  /*1450*/  ULOP3.LUT UR20, UR5, 0x3fff, URZ, 0xc0, !UPT ;  /* 0x00003fff05147892 */ /* 0x000fe2000f8ec03f */
[----:B------:R-:W-:Y:S01]  /*1460*/  UMOV UR22, UR6 ;  /* 0x0000000600167c82 */ /* 0x000fe20008000000 */
[----:B------:R-:W-:Y:S01]  /*1470*/  UMOV UR23, 0x40000040 ;  /* 0x4000004000177882 */ /* 0x000fe20000000000 */
[----:B------:R-:W-:Y:S01]  /*1480*/  UMOV UR21, 0x40000040 ;  /* 0x4000004000157882 */ /* 0x000fe20000000000 */
[----:B------:R-:W-:Y:S01]  /*1490*/  UIADD3 UR8, UP0, UR20, 0x80, URZ ;  /* 0x0000008014087890 */ /* 0x000fe2000ff1e03f */
[----:B------:R-:W-:-:S03]  /*14a0*/  UMOV UR5, URZ ;  /* 0x0000003f00057c82 */ /* 0x000fc60008000000 */
[----:B------:R-:W-:Y:S01]  /*14b0*/  UIADD3.X UR9, UR5, 0x40000040, URZ, UP0, !UPT ;  /* 0x4000004005097890 */ /* 0x000fe200087fe43f */
[----:B------:R-:W-:-:S03]  /*14c0*/  IMAD.WIDE R88, R81, 0x2, R12 ;  /* 0x0000000251587825 */ /* 0x000fc600078e020c */
[----:B------:R-:W-:Y:S02]  /*14d0*/  UIADD3.64 UR24, UR8, 0x80, URZ ;  /* 0x0000008008187897 */ /* 0x000fe4000fffe03f */
[----:B------:R-:W-:Y:S01]  /*14e0*/  UIADD3.64 UR12, UR8, 0x100, URZ ;  /* 0x00000100080c7897 */ /* 0x000fe2000fffe03f */
[----:B--2---:R-:W-:Y:S04]  /*14f0*/  STS.U16 [R75+UR17+0x8000], R16 ;  /* 0x008000104b007988 */ /* 0x004fe80008000411 */
[----:B---3--:R0:W-:Y:S04]  /*1500*/  STS.U16 [R75+UR17+0x8400], R82 ;  /* 0x008400524b007988 */ /* 0x0081e80008000411 */
[----:B----4-:R1:W-:Y:S04]  /*1510*/  STS.U16 [R75+UR17+0x8800], R84 ;  /* 0x008800544b007988 */ /* 0x0103e80008000411 */
[----:B-----5:R2:W-:Y:S01]  /*1520*/  STS.U16 [R75+UR17+0x8c00], R86 ;  /* 0x008c00564b007988 */ /* 0x0205e20008000411 */
[----:B------:R3:W-:Y:S06]  /*1530*/  MEMBAR.ALL.CTA ;  /* 0x0000000000007992 */ /* 0x0007ec0000008000 */
[----:B---3--:R-:W3:Y:S02]  /*1540*/  FENCE.VIEW.ASYNC.S ;  /* 0x00000000000073c6 */ /* 0x008ee40000000000 */
[----:B---3--:R-:W-:Y:S06]  /*1550*/  BAR.SYNC.DEFER_BLOCKING 0x0 ;  /* 0x0000000000007b1d */ /* 0x008fec0000010000 */
[----:B------:R-:W-:Y:S01]  /*1560*/  WARPGROUP.ARRIVE ;  /* 0x00000000000079c5 */ /* 0x000fe20000000000 */
[C---:B0-----:R-:W-:Y:S01]  /*1570*/  IMAD.WIDE R82, R81.reuse, 0x2, R10 ;  /* 0x0000000251527825 */ /* 0x041fe200078e020a */
[----:B------:R0:W3:Y:S04]  /*1580*/  LDG.E.U16 R3, desc[UR28][R88.64] ;  /* 0x0000001c58037981 */ /* 0x0000e8000c1e1500 */
[----:B------:R-:W-:Y:S01]  /*1590*/  HGMMA.64x32x16.F32 R56, gdesc[UR20].tnspA, RZ, !UPT ;  /* 0x20600000143879f0 */ /* 0x000fe2000c7008ff */
[C---:B-1----:R-:W-:Y:S01]  /*15a0*/  IMAD.WIDE R84, R81.reuse, 0x2, R8 ;  /* 0x0000000251547825 */ /* 0x042fe200078e0208 */
[----:B------:R1:W4:Y:S03]  /*15b0*/  LDG.E.U16 R83, desc[UR28][R82.64] ;  /* 0x0000001c52537981 */ /* 0x000326000c1e1500 */
[----:B--2---:R-:W-:-:S02]  /*15c0*/  IMAD.WIDE R86, R81, 0x2, R6 ;  /* 0x0000000251567825 */ /* 0x004fc400078e0206 */
[----:B------:R2:W5:Y:S04]  /*15d0*/  LDG.E.U16 R85, desc[UR28][R84.64] ;  /* 0x0000001c54557981 */ /* 0x000568000c1e1500 */
[----:B------:R2:W5:Y:S01]  /*15e0*/  LDG.E.U16 R87, desc[UR28][R86.64] ;  /* 0x0000001c56577981 */ /* 0x000562000c1e1500 */
[----:B------:R-:W-:Y:S04]  /*15f0*/  HGMMA.64x32x16.F32 R56, gdesc[UR8].tnspA, R56 ;  /* 0x20600000083879f0 */ /* 0x000fe80008700838 */
[----:B------:R-:W-:Y:S04]  /*1600*/  HGMMA.64x32x16.F32 R56, gdesc[UR24].tnspA, R56 ;  /* 0x20600000183879f0 */ /* 0x000fe80008700838 */
[----:B------:R-:W-:Y:S03]  /*1610*/  HGMMA.64x32x16.F32 R56, gdesc[UR12].tnspA, R56, gsb0 ;  /* 0x206000000c3879f0 */ /* 0x000fe60008000838 */
[----:B------:R-:W-:-:S02]  /*1620*/  WARPGROUP.DEPBAR.LE gsb0, 0x0 ;  /* 0x00008000000079c5 */ /* 0x000fc40000010000 */
[----:B------:R-:W-:Y:S01]  /*1630*/  FMUL R16, R56, UR31 ;  /* 0x0000001f38107c20 */ /* 0x000fe20008400000 */
[----:B------:R-:W-:Y:S01]  /*1640*/  FMUL R91, R57, UR31 ;  /* 0x0000001f395b7c20 */ /* 0x000fe20008400000 */
[----:B------:R-:W-:Y:S04]  /*1650*/  BAR.SYNC.DEFER_BLOCKING 0x0 ;  /* 0x0000000000007b1d */ /* 0x000fe80000010000 */
[----:B------:R-:W-:Y:S01]  /*1660*/  FMNMX R91, R16, R91, !PT ;  /* 0x0000005b105b7209 */ /* 0x000fe20007800000 */
[----:B------:R-:W-:-:S05]  /*1670*/  FMUL R16, R60, UR31 ;  /* 0x0000001f3c107c20 */ /* 0x000fca0008400000 */
        /* <DEDUP_REMOVED lines=9> */
[----:B------:R-:W-:Y:S01]  /*1710*/  FMUL R16, R69, UR31 ;  /* 0x0000001f45107c20 */ /* 0x000fe20008400000 */
[----:B0-----:R-:W-:-:S04]  /*1720*/  FMUL R89, R59, UR31 ;  /* 0x0000001f3b597c20 */ /* 0x001fc80008400000 */
[----:B------:R-:W-:Y:S01]  /*1730*/  FMNMX R91, R16, R91, !PT ;  /* 0x0000005b105b7209 */ /* 0x000fe20007800000 */
[----:B------:R-:W-:-:S04]  /*1740*/  FMUL R16, R58, UR31 ;  /* 0x0000001f3a107c20 */ /* 0x000fc80008400000 */
[----:B-1----:R-:W0:Y:S01]  /*1750*/  SHFL.BFLY PT, R82, R91, 0x2, 0x1f ;  /* 0x0c401f005b527f89 */ /* 0x002e2200000e0000 */
        /* <DEDUP_REMOVED lines=8> */
[----:B0-----:R-:W-:-:S04]  /*17e0*/  FMNMX R82, R91, R82, !PT ;  /* 0x000000525b527209 */ /* 0x001fc80007800000 */
[----:B------:R-:W-:Y:S01]  /*17f0*/  FMNMX R89, R16, R89, !PT ;  /* 0x0000005910597209 */ /* 0x000fe20007800000 */
[----:B------:R-:W-:Y:S01]  /*1800*/  FMUL R16, R70, UR31 ;  /* 0x0000001f46107c20 */ /* 0x000fe20008400000 */
[----:B------:R-:W0:Y:S04]  /*1810*/  SHFL.BFLY PT, R91, R82, 0x1, 0x1f ;  /* 0x0c201f00525b7f89 */ /* 0x000e2800000e0000 */
[----:B------:R-:W-:Y:S01]  /*1820*/  FMNMX R89, R16, R89, !PT ;  /* 0x0000005910597209 */ /* 0x000fe20007800000 */
[----:B------:R-:W-:-:S05]  /*1830*/  FMUL R16, R71, UR31 ;  /* 0x0000001f47107c20 */ /* 0x000fca0008400000 */
[----:B--2---:R-:W-:-:S05]  /*1840*/  FMNMX R84, R16, R89, !PT ;  /* 0x0000005910547209 */ /* 0x004fca0007800000 */
[----:B------:R-:W1:Y:S01]  /*1850*/  SHFL.BFLY PT, R89, R84, 0x2, 0x1f ;  /* 0x0c401f0054597f89 */ /* 0x000e6200000e0000 */
[----:B0-----:R-:W-:-:S04]  /*1860*/  FMNMX R91, R82, R91, !PT ;  /* 0x0000005b525b7209 */ /* 0x001fc80007800000 */
[----:B------:R-:W-:-:S05]  /*1870*/  FMNMX R16, R91, R80, !PT ;  /* 0x000000505b107209 */ /* 0x000fca0007800000 */
[--C-:B------:R-:W-:Y:S01]  /*1880*/  FFMA R56, R56, UR31, -R16.reuse ;  /* 0x0000001f38387c23 */ /* 0x100fe20008000810 */
[----:B------:R-:W-:-:S03]  /*1890*/  FFMA R57, R57, UR31, -R16 ;  /* 0x0000001f39397c23 */ /* 0x000fc60008000810 */
[----:B------:R-:W-:Y:S01]  /*18a0*/  FMUL R86, R56, 1.4426950216293334961 ;  /* 0x3fb8aa3b38567820 */ /* 0x000fe20000400000 */
[----:B-1----:R-:W-:Y:S01]  /*18b0*/  FMNMX R56, R84, R89, !PT ;  /* 0x0000005954387209 */ /* 0x002fe20007800000 */
[----:B------:R-:W-:-:S04]  /*18c0*/  FMUL R89, R57, 1.4426950216293334961 ;  /* 0x3fb8aa3b39597820 */ /* 0x000fc80000400000 */
[----:B------:R-:W0:Y:S04]  /*18d0*/  SHFL.BFLY PT, R57, R56, 0x1, 0x1f ;  /* 0x0c201f0038397f89 */ /* 0x000e2800000e0000 */
[----:B---3--:R-:W-:Y:S04]  /*18e0*/  STS.U16 [R76+UR17+0x8000], R3 ;  /* 0x008000034c007988 */ /* 0x008fe80008000411 */
[----:B----4-:R-:W-:Y:S04]  /*18f0*/  STS.U16 [R76+UR17+0x8400], R83 ;  /* 0x008400534c007988 */ /* 0x010fe80008000411 */
[----:B-----5:R-:W-:Y:S04]  /*1900*/  STS.U16 [R76+UR17+0x8800], R85 ;  /* 0x008800554c007988 */ /* 0x020fe80008000411 */
[----:B------:R-:W-:Y:S01]  /*1910*/  STS.U16 [R76+UR17+0x8c00], R87 ;  /* 0x008c00574c007988 */ /* 0x000fe20008000411 */
[----:B------:R1:W-:Y:S06]  /*1920*/  MEMBAR.ALL.CTA ;  /* 0x0000000000007992 */ /* 0x0003ec0000008000 */
[----:B-1----:R-:W1:Y:S01]  /*1930*/  FENCE.VIEW.ASYNC.S ;  /* 0x00000000000073c6 */ /* 0x002e620000000000 */
[----:B0-----:R-:W-:Y:S01]  /*1940*/  FMNMX R57, R56, R57, !PT ;  /* 0x0000003938397209 */ /* 0x001fe20007800000 */
[----:B------:R-:W-:-:S03]  /*1950*/  FFMA R56, R69, UR31, -R16 ;  /* 0x0000001f45387c23 */ /* 0x000fc60008000810 */
[----:B------:R-:W-:Y:S01]  /*1960*/  FMNMX R69, R57, R78, !PT ;  /* 0x0000004e39457209 */ /* 0x000fe20007800000 */
[----:B------:R-:W-:Y:S01]  /*1970*/  FMUL R56, R56, 1.4426950216293334961 ;  /* 0x3fb8aa3b38387820 */ /* 0x000fe20000400000 */
[--C-:B------:R-:W-:Y:S01]  /*1980*/  FFMA R64, R64, UR31, -R16.reuse ;  /* 0x0000001f40407c23 */ /* 0x100fe20008000810 */
[--C-:B------:R-:W-:Y:S01]  /*1990*/  FFMA R65, R65, UR31, -R16.reuse ;  /* 0x0000001f41417c23 */ /* 0x100fe20008000810 */
[----:B------:R-:W-:Y:S01]  /*19a0*/  FFMA R68, R68, UR31, -R16 ;  /* 0x0000001f44447c23 */ /* 0x000fe20008000810 */
[----:B------:R0:W-:Y:S01]  /*19b0*/  MUFU.EX2 R93, R56 ;  /* 0x00000038005d7308 */ /* 0x0001e20000000800 */
[----:B------:R-:W-:Y:S01]  /*19c0*/  FADD R57, -R16, R80 ;  /* 0x0000005010397221 */ /* 0x000fe20000000100 */
[--C-:B------:R-:W-:Y:S01]  /*19d0*/  FFMA R66, R66, UR31, -R69.reuse ;  /* 0x0000001f42427c23 */ /* 0x100fe20008000845 */
[--C-:B------:R-:W-:Y:S01]  /*19e0*/  FFMA R67, R67, UR31, -R69.reuse ;  /* 0x0000001f43437c23 */ /* 0x100fe20008000845 */
[--C-:B------:R-:W-:Y:S01]  /*19f0*/  FFMA R70, R70, UR31, -R69.reuse ;  /* 0x0000001f46467c23 */ /* 0x100fe20008000845 */
[--C-:B------:R-:W-:Y:S01]  /*1a00*/  FFMA R71, R71, UR31, -R69.reuse ;  /* 0x0000001f47477c23 */ /* 0x100fe20008000845 */
[--C-:B------:R-:W-:Y:S01]  /*1a10*/  FFMA R60, R60, UR31, -R16.reuse ;  /* 0x0000001f3c3c7c23 */ /* 0x100fe20008000810 */
[----:B------:R-:W-:Y:S01]  /*1a20*/  FFMA R61, R61, UR31, -R16 ;  /* 0x0000001f3d3d7c23 */ /* 0x000fe20008000810 */
[----:B0-----:R-:W-:Y:S01]  /*1a30*/  FADD R56, -R69, R78 ;  /* 0x0000004e45387221 */ /* 0x001fe20000000100 */
[--C-:B------:R-:W-:Y:S01]  /*1a40*/  FFMA R58, R58, UR31, -R69.reuse ;  /* 0x0000001f3a3a7c23 */ /* 0x100fe20008000845 */
[--C-:B------:R-:W-:Y:S01]  /*1a50*/  FFMA R59, R59, UR31, -R69.reuse ;  /* 0x0000001f3b3b7c23 */ /* 0x100fe20008000845 */
[--C-:B------:R-:W-:Y:S01]  /*1a60*/  FFMA R62, R62, UR31, -R69.reuse ;  /* 0x0000001f3e3e7c23 */ /* 0x100fe20008000845 */
[----:B------:R-:W-:Y:S01]  /*1a70*/  FFMA R63, R63, UR31, -R69 ;  /* 0x0000001f3f3f7c23 */ /* 0x000fe20008000845 */
[----:B------:R-:W-:Y:S01]  /*1a80*/  FMUL R64, R64, 1.4426950216293334961 ;  /* 0x3fb8aa3b40407820 */ /* 0x000fe20000400000 */
        /* <DEDUP_REMOVED lines=14> */
[----:B------:R-:W0:Y:S08]  /*1b70*/  MUFU.EX2 R95, R57 ;  /* 0x00000039005f7308 */ /* 0x000e300000000800 */
[----:B------:R-:W2:Y:S08]  /*1b80*/  MUFU.EX2 R78, R56 ;  /* 0x00000038004e7308 */ /* 0x000eb00000000800 */
[----:B------:R-:W-:Y:S08]  /*1b90*/  MUFU.EX2 R82, R86 ;  /* 0x0000005600527308 */ /* 0x000ff00000000800 */
[----:B------:R-:W3:Y:S08]  /*1ba0*/  MUFU.EX2 R89, R89 ;  /* 0x0000005900597308 */ /* 0x000ef00000000800 */
[----:B------:R-:W-:Y:S08]  /*1bb0*/  MUFU.EX2 R84, R60 ;  /* 0x0000003c00547308 */ /* 0x000ff00000000800 */
[----:B------:R-:W4:Y:S08]  /*1bc0*/  MUFU.EX2 R91, R61 ;  /* 0x0000003d005b7308 */ /* 0x000f300000000800 */
[----:B------:R-:W-:Y:S08]  /*1bd0*/  MUFU.EX2 R64, R64 ;  /* 0x0000004000407308 */ /* 0x000ff00000000800 */
[----:B------:R-:W5:Y:S08]  /*1be0*/  MUFU.EX2 R65, R65 ;  /* 0x0000004100417308 */ /* 0x000f700000000800 */
[----:B------:R-:W1:Y:S08]  /*1bf0*/  MUFU.EX2 R68, R68 ;  /* 0x0000004400447308 */ /* 0x000e700000000800 */
[----:B------:R4:W-:Y:S08]  /*1c00*/  MUFU.EX2 R80, R58 ;  /* 0x0000003a00507308 */ /* 0x0009f00000000800 */
[----:B------:R-:W1:Y:S08]  /*1c10*/  MUFU.EX2 R97, R59 ;  /* 0x0000003b00617308 */ /* 0x000e700000000800 */
[----:B------:R1:W-:Y:S08]  /*1c20*/  MUFU.EX2 R86, R62 ;  /* 0x0000003e00567308 */ /* 0x0003f00000000800 */
[----:B------:R-:W1:Y:S08]  /*1c30*/  MUFU.EX2 R99, R63 ;  /* 0x0000003f00637308 */ /* 0x000e700000000800 */
[----:B------:R-:W-:Y:S08]  /*1c40*/  MUFU.EX2 R66, R66 ;  /* 0x0000004200427308 */ /* 0x000ff00000000800 */
[----:B------:R-:W1:Y:S08]  /*1c50*/  MUFU.EX2 R67, R67 ;  /* 0x0000004300437308 */ /* 0x000e700000000800 */
[----:B------:R-:W-:Y:S08]  /*1c60*/  MUFU.EX2 R70, R70 ;  /* 0x0000004600467308 */ /* 0x000ff00000000800 */
[----:B------:R-:W1:Y:S01]  /*1c70*/  MUFU.EX2 R71, R71 ;  /* 0x0000004700477308 */ /* 0x000e620000000800 */
[-C--:B0-----:R-:W-:Y:S01]  /*1c80*/  FMUL R24, R24, R95.reuse ;  /* 0x0000005f18187220 */ /* 0x081fe20000400000 */
[-C--:B------:R-:W-:Y:S01]  /*1c90*/  FMUL R25, R25, R95.reuse ;  /* 0x0000005f19197220 */ /* 0x080fe20000400000 */
        /* <DEDUP_REMOVED lines=13> */
[-C--:B--2---:R-:W-:Y:S01]  /*1d70*/  FMUL R26, R26, R78.reuse ;  /* 0x0000004e1a1a7220 */ /* 0x084fe20000400000 */
        /* <DEDUP_REMOVED lines=14> */
[----:B------:R-:W-:Y:S01]  /*1e60*/  FMUL R53, R53, R95 ;  /* 0x0000005f35357220 */ /* 0x000fe20000400000 */
[----:B------:R-:W-:Y:S01]  /*1e70*/  FMUL R55, R55, R78 ;  /* 0x0000004e37377220 */ /* 0x000fe20000400000 */
[----:B---3--:R-:W-:-:S02]  /*1e80*/  F2FP.F16.F32.PACK_AB R56, R89, R82 ;  /* 0x000000525938723e */ /* 0x008fc400000000ff */
[----:B----4-:R-:W-:Y:S02]  /*1e90*/  F2FP.F16.F32.PACK_AB R58, R91, R84 ;  /* 0x000000545b3a723e */ /* 0x010fe400000000ff */
[----:B-----5:R-:W-:Y:S02]  /*1ea0*/  F2FP.F16.F32.PACK_AB R60, R65, R64 ;  /* 0x00000040413c723e */ /* 0x020fe400000000ff */
[----:B-1----:R-:W-:Y:S02]  /*1eb0*/  F2FP.F16.F32.PACK_AB R62, R93, R68 ;  /* 0x000000445d3e723e */ /* 0x002fe400000000ff */
[----:B------:R-:W-:Y:S02]  /*1ec0*/  F2FP.F16.F32.PACK_AB R57, R97, R80 ;  /* 0x000000506139723e */ /* 0x000fe400000000ff */
[----:B------:R-:W-:Y:S02]  /*1ed0*/  F2FP.F16.F32.PACK_AB R59, R99, R86 ;  /* 0x00000056633b723e */ /* 0x000fe400000000ff */
[----:B------:R-:W-:-:S02]  /*1ee0*/  F2FP.F16.F32.PACK_AB R61, R67, R66 ;  /* 0x00000042433d723e */ /* 0x000fc400000000ff */
[----:B------:R-:W-:Y:S01]  /*1ef0*/  F2FP.F16.F32.PACK_AB R63, R71, R70 ;  /* 0x00000046473f723e */ /* 0x000fe200000000ff */
[----:B------:R-:W-:Y:S06]  /*1f00*/  BAR.SYNC.DEFER_BLOCKING 0x0 ;  /* 0x0000000000007b1d */ /* 0x000fec0000010000 */
[----:B------:R-:W-:Y:S01]  /*1f10*/  UMOV UR22, UR6 ;  /* 0x0000000600167c82 */ /* 0x000fe20008000000 */
[----:B------:R-:W-:Y:S01]  /*1f20*/  UMOV UR23, 0x80000020 ;  /* 0x8000002000177882 */ /* 0x000fe20000000000 */
[----:B------:R-:W-:-:S06]  /*1f30*/  WARPGROUP.ARRIVE ;  /* 0x00000000000079c5 */ /* 0x000fcc0000000000 */
[----:B------:R-:W-:Y:S01]  /*1f40*/  HGMMA.64x64x16.F32 R24, R56, gdesc[UR20], R24 ;  /* 0x00e0001438187df0 */ /* 0x000fe20008700818 */
[----:B------:R-:W-:Y:S01]  /*1f50*/  FADD R97, R80, R97 ;  /* 0x0000006150617221 */ /* 0x000fe20000000000 */
[----:B------:R-:W-:-:S03]  /*1f60*/  FADD R89, R82, R89 ;  /* 0x0000005952597221 */ /* 0x000fc60000000000 */
        /* <DEDUP_REMOVED lines=11> */
[----:B------:R-:W-:-:S04]  /*2020*/  FADD R68, R93, R68 ;  /* 0x000000445d447221 */ /* 0x000fc80000000000 */
[----:B------:R-:W0:Y:S04]  /*2030*/  SHFL.BFLY PT, R65, R70, 0x2, 0x1f ;  /* 0x0c401f0046417f89 */ /* 0x000e2800000e0000 */
[----:B------:R-:W1:Y:S01]  /*2040*/  SHFL.BFLY PT, R3, R68, 0x2, 0x1f ;  /* 0x0c401f0044037f89 */ /* 0x000e6200000e0000 */
[----:B------:R-:W-:Y:S01]  /*2050*/  HGMMA.64x64x16.F32 R24, R60, gdesc[UR16], R24, gsb0 ;  /* 0x00e000103c187df0 */ /* 0x000fe20008000818 */
[----:B0-----:R-:W-:Y:S01]  /*2060*/  FADD R65, R70, R65 ;  /* 0x0000004146417221 */ /* 0x001fe20000000000 */
[----:B-1----:R-:W-:-:S04]  /*2070*/  FADD R3, R68, R3 ;  /* 0x0000000344037221 */ /* 0x002fc80000000000 */
[----:B------:R-:W0:Y:S04]  /*2080*/  SHFL.BFLY PT, R66, R65, 0x1, 0x1f ;  /* 0x0c201f0041427f89 */ /* 0x000e2800000e0000 */
[----:B------:R-:W1:Y:S01]  /*2090*/  SHFL.BFLY PT, R64, R3, 0x1, 0x1f ;  /* 0x0c201f0003407f89 */ /* 0x000e6200000e0000 */
[----:B------:R-:W-:-:S06]  /*20a0*/  UIADD3 UR4, UR4, 0x20, URZ ;  /* 0x0000002004047890 */ /* 0x000fcc000fffe03f */
[----:B------:R-:W-:Y:S01]  /*20b0*/  ISETP.LE.AND P0, PT, R74, UR4, PT ;  /* 0x000000044a007c0c */ /* 0x000fe2000bf03270 */
[----:B------:R-:W-:Y:S01]  /*20c0*/  IMAD R79, R73, 0x20, R79 ;  /* 0x00000020494f7824 */ /* 0x000fe200078e024f */
[----:B------:R-:W-:Y:S01]  /*20d0*/  LEA R81, R17, R81, 0x5 ;  /* 0x0000005111517211 */ /* 0x000fe200078e28ff */
[----:B------:R-:W-:Y:S02]  /*20e0*/  IMAD.MOV.U32 R80, RZ, RZ, R16 ;  /* 0x000000ffff507224 */ /* 0x000fe400078e0010 */
[----:B0-----:R-:W-:Y:S01]  /*20f0*/  FADD R67, R65, R66 ;  /* 0x0000004241437221 */ /* 0x001fe20000000000 */
[----:B-1----:R-:W-:-:S03]  /*2100*/  FADD R64, R3, R64 ;  /* 0x0000004003407221 */ /* 0x002fc60000000000 */
[----:B------:R-:W-:Y:S01]  /*2110*/  FFMA R77, R78, R77, R67 ;  /* 0x0000004d4e4d7223 */ /* 0x000fe20000000043 */
[--C-:B------:R-:W-:Y:S02]  /*2120*/  IMAD.MOV.U32 R3, RZ, RZ, R69.reuse ;  /* 0x000000ffff037224 */ /* 0x100fe400078e0045 */
[----:B------:R-:W-:Y:S01]  /*2130*/  FFMA R72, R95, R72, R64 ;  /* 0x000000485f487223 */ /* 0x000fe20000000040 */
[----:B------:R-:W-:Y:S01]  /*2140*/  IMAD.MOV.U32 R78, RZ, RZ, R69 ;  /* 0x000000ffff4e7224 */ /* 0x000fe200078e0045 */
[----:B------:R-:W-:Y:S02]  /*2150*/  WARPGROUP.DEPBAR.LE gsb0, 0x0 ;  /* 0x00008000000079c5 */ /* 0x000fe40000010000 */
[----:B------:R-:W-:Y:S05]  /*2160*/  @!P0 BRA `(.L_x_1) ;  /* 0xfffffff000888947 */ /* 0x000fea000383ffff */
.L_x_0:
[----:B------:R-:W-:Y:S01]  /*2170*/  FMUL R7, R54, 0.25 ;  /* 0x3e80000036077820 */ /* 0x000fe20000400000 */
[----:B------:R-:W-:Y:S01]  /*2180*/  FMUL R13, R38, 0.25 ;  /* 0x3e800000260d7820 */ /* 0x000fe20000400000 */
[----:B------:R-:W-:Y:S01]  /*2190*/  FSETP.GT.AND P0, PT, |R77|, 8.50705917302346158658e+37, PT ;  /* 0x7e8000004d00780b */ /* 0x000fe20003f04200 */
[----:B------:R-:W-:Y:S01]  /*21a0*/  FMUL R8, R51, 0.25 ;  /* 0x3e80000033087820 */ /* 0x000fe20000400000 */
[----:B------:R-:W-:Y:S01]  /*21b0*/  FMUL R9, R46, 0.25 ;  /* 0x3e8000002e097820 */ /* 0x000fe20000400000 */
[----:B------:R-:W-:Y:S01]  /*21c0*/  FMUL R11, R26, 0.25 ;  /* 0x3e8000001a0b7820 */ /* 0x000fe20000400000 */
[----:B------:R-:W-:Y:S01]  /*21d0*/  FSEL R22, R7, R54, P0 ;  /* 0x0000003607167208 */ /* 0x000fe20000000000 */
[----:B------:R-:W-:Y:S01]  /*21e0*/  FMUL R7, R50, 0.25 ;  /* 0x3e80000032077820 */ /* 0x000fe20000400000 */
[----:B------:R-:W-:Y:S01]  /*21f0*/  FSEL R13, R13, R38, P0 ;  /* 0x000000260d0d7208 */ /* 0x000fe20000000000 */
[----:B------:R-:W-:Y:S01]  /*2200*/  FMUL R12, R27, 0.25 ;  /* 0x3e8000001b0c7820 */ /* 0x000fe20000400000 */
[----:B------:R-:W-:Y:S01]  /*2210*/  FSEL R51, R8, R51, P0 ;  /* 0x0000003308337208 */ /* 0x000fe20000000000 */
[----:B------:R-:W0:Y:S01]  /*2220*/  LDC R38, c[0x0][0x278] ;  /* 0x00009e00ff267b82 */ /* 0x000e220000000800 */
[----:B------:R-:W-:Y:S01]  /*2230*/  FMUL R8, R35, 0.25 ;  /* 0x3e80000023087820 */ /* 0x000fe20000400000 */
[----:B------:R-:W-:Y:S01]  /*2240*/  FMUL R17, R44, 0.25 ;  /* 0x3e8000002c117820 */ /* 0x000fe20000400000 */
[----:B------:R-:W-:Y:S01]  /*2250*/  FSEL R50, R7, R50, P0 ;  /* 0x0000003207327208 */ /* 0x000fe20000000000 */
[----:B------:R-:W-:Y:S01]  /*2260*/  FMUL R10, R31, 0.25 ;  /* 0x3e8000001f0a7820 */ /* 0x000fe20000400000 */
[----:B------:R-:W-:Y:S01]  /*2270*/  FSEL R14, R9, R46, P0 ;  /* 0x0000002e090e7208 */ /* 0x000fe20000000000 */
[----:B------:R-:W-:Y:S01]  /*2280*/  FMUL R9, R34, 0.25 ;  /* 0x3e80000022097820 */ /* 0x000fe20000400000 */
[----:B------:R-:W-:Y:S01]  /*2290*/  FSETP.GT.AND P1, PT, |R72|, 8.50705917302346158658e+37, PT ;  /* 0x7e8000004800780b */ /* 0x000fe20003f24200 */
[----:B------:R-:W-:Y:S01]  /*22a0*/  FMUL R69, R48, 0.25 ;  /* 0x3e80000030457820 */ /* 0x000fe20000400000 */
[----:B------:R-:W-:Y:S01]  /*22b0*/  FSEL R7, R8, R35, P0 ;  /* 0x0000002308077208 */ /* 0x000fe20000000000 */
        /* <DEDUP_REMOVED lines=14> */
[----:B0-----:R-:W-:Y:S01]  /*23a0*/  IMAD R59, R5, R38, RZ ;  /* 0x00000026053b7224 */ /* 0x001fe200078e02ff */
[----:B------:R-:W-:Y:S01]  /*23b0*/  FSEL R37, R12, R37, P1 ;  /* 0x000000250c257208 */ /* 0x000fe20000800000 */
[----:B------:R-:W-:Y:S01]  /*23c0*/  FMUL R12, R25, 0.25 ;  /* 0x3e800000190c7820 */ /* 0x000fe20000400000 */
[----:B------:R-:W-:Y:S01]  /*23d0*/  FSEL R32, R17, R32, P1 ;  /* 0x0000002011207208 */ /* 0x000fe20000800000 */
[----:B------:R-:W-:Y:S01]  /*23e0*/  FMUL R18, R33, 0.25 ;  /* 0x3e80000021127820 */ /* 0x000fe20000400000 */
[----:B------:R-:W-:Y:S01]  /*23f0*/  LOP3.LUT R17, R2, 0x7, RZ, 0xc0, !PT ;  /* 0x0000000702117812 */ /* 0x000fe200078ec0ff */
[----:B------:R-:W-:Y:S01]  /*2400*/  FMUL R20, R43, 0.25 ;  /* 0x3e8000002b147820 */ /* 0x000fe20000400000 */
[----:B------:R-:W-:Y:S01]  /*2410*/  FSEL R25, R12, R25, P1 ;  /* 0x000000190c197208 */ /* 0x000fe20000800000 */
[----:B------:R-:W-:Y:S01]  /*2420*/  FMUL R21, R42, 0.25 ;  /* 0x3e8000002a157820 */ /* 0x000fe20000400000 */
[----:B------:R-:W-:Y:S01]  /*2430*/  SHF.L.U32 R5, R2, 0x3, RZ ;  /* 0x0000000302057819 */ /* 0x000fe200000006ff */
[----:B------:R-:W-:Y:S01]  /*2440*/  IMAD.MOV.U32 R56, RZ, RZ, 0x3dc6b27f ;  /* 0x3dc6b27fff387424 */ /* 0x000fe200078e00ff */
[----:B------:R-:W-:Y:S01]  /*2450*/  FSEL R9, R10, R31, P0 ;  /* 0x0000001f0a097208 */ /* 0x000fe20000000000 */
[----:B------:R-:W-:Y:S01]  /*2460*/  FMUL R10, R49, 0.25 ;  /* 0x3e800000310a7820 */ /* 0x000fe20000400000 */
[----:B------:R-:W-:Y:S01]  /*2470*/  LEA R12, R17, UR17, 0x4 ;  /* 0x00000011110c7c11 */ /* 0x000fe2000f8e20ff */
[----:B------:R-:W-:Y:S01]  /*2480*/  FMUL R27, R36, 0.25 ;  /* 0x3e800000241b7820 */ /* 0x000fe20000400000 */
[----:B------:R-:W-:Y:S01]  /*2490*/  LOP3.LUT R31, R2, 0x8, RZ, 0xc0, !PT ;  /* 0x00000008021f7812 */ /* 0x000fe200078ec0ff */
[----:B------:R-:W-:Y:S01]  /*24a0*/  ULDC.64 UR4, c[0x0][0x270] ;  /* 0x00009c0000047ab9 */ /* 0x000fe20000000a00 */
[----:B------:R-:W-:Y:S01]  /*24b0*/  FSEL R69, R69, R48, P1 ;  /* 0x0000003045457208 */ /* 0x000fe20000800000 */
[----:B------:R-:W-:Y:S01]  /*24c0*/  UIMAD UR4, UR16, UR4, URZ ;  /* 0x00000004100472a4 */ /* 0x000fe2000f8e023f */
[----:B------:R-:W-:Y:S01]  /*24d0*/  LOP3.LUT R48, R5, 0xf80, RZ, 0xc0, !PT ;  /* 0x00000f8005307812 */ /* 0x000fe200078ec0ff */
[----:B------:R-:W-:Y:S01]  /*24e0*/  FMUL R5, R24, 0.25 ;  /* 0x3e80000018057820 */ /* 0x000fe20000400000 */
[----:B------:R-:W-:Y:S01]  /*24f0*/  FSEL R19, R19, R30, P0 ;  /* 0x0000001e13137208 */ /* 0x000fe20000000000 */
[--C-:B------:R-:W-:Y:S01]  /*2500*/  IMAD R30, R17, -0x8, R12.reuse ;  /* 0xfffffff8111e7824 */ /* 0x100fe200078e020c */
[----:B------:R-:W-:Y:S01]  /*2510*/  FSETP.GEU.AND P4, PT, |R77|, 1.175494350822287508e-38, PT ;  /* 0x008000004d00780b */ /* 0x000fe20003f8e200 */
[----:B------:R-:W-:Y:S01]  /*2520*/  IMAD R17, R31, 0x200, R12 ;  /* 0x000002001f117824 */ /* 0x000fe200078e020c */
[----:B------:R-:W-:Y:S01]  /*2530*/  FSEL R62, R5, R24, P1 ;  /* 0x00000018053e7208 */ /* 0x000fe20000800000 */
[----:B------:R-:W-:-:S02]  /*2540*/  IMAD.SHL.U32 R12, R2, 0x4, RZ ;  /* 0x00000004020c7824 */ /* 0x000fc400078e00ff */
[----:B------:R-:W-:Y:S01]  /*2550*/  FMUL R5, R72, 8388608 ;  /* 0x4b00000048057820 */ /* 0x000fe20000400000 */
[----:B------:R-:W-:Y:S01]  /*2560*/  IMAD.IADD R48, R48, 0x1, R17 ;  /* 0x0000000130307824 */ /* 0x000fe200078e0211 */
[----:B------:R-:W-:Y:S02]  /*2570*/  FSETP.GEU.AND P2, PT, R72, 1.175494350822287508e-38, PT ;  /* 0x008000004800780b */ /* 0x000fe40003f4e000 */
[----:B------:R-:W-:Y:S01]  /*2580*/  LOP3.LUT R17, R12, 0x3c0, RZ, 0xc0, !PT ;  /* 0x000003c00c117812 */ /* 0x000fe200078ec0ff */
[C---:B------:R-:W-:Y:S01]  /*2590*/  FMUL R12, R77.reuse, 8388608 ;  /* 0x4b0000004d0c7820 */ /* 0x040fe20000400000 */
[----:B------:R-:W-:Y:S02]  /*25a0*/  FSETP.GEU.AND P3, PT, R77, 1.175494350822287508e-38, PT ;  /* 0x008000004d00780b */ /* 0x000fe40003f6e000 */
[----:B------:R-:W-:Y:S01]  /*25b0*/  FSEL R5, R5, R72, !P2 ;  /* 0x0000004805057208 */ /* 0x000fe20005000000 */
[----:B------:R-:W-:Y:S01]  /*25c0*/  IMAD.IADD R44, R17, 0x1, R30 ;  /* 0x00000001112c7824 */ /* 0x000fe200078e021e */
[----:B------:R-:W-:Y:S01]  /*25d0*/  FSEL R12, R12, R77, !P3 ;  /* 0x0000004d0c0c7208 */ /* 0x000fe20005800000 */
[----:B------:R-:W-:Y:S01]  /*25e0*/  @P0 FMUL R77, R77, 0.25 ;  /* 0x3e8000004d4d0820 */ /* 0x000fe20000400000 */
[----:B------:R-:W-:Y:S01]  /*25f0*/  FSEL R23, R6, R55, P0 ;  /* 0x0000003706177208 */ /* 0x000fe20000000000 */
[----:B------:R-:W-:-:S02]  /*2600*/  VIADD R17, R5, 0xc0cafb0d ;  /* 0xc0cafb0d05117836 */ /* 0x000fc40000000000 */
[----:B------:R-:W-:Y:S01]  /*2610*/  FMUL R6, R47, 0.25 ;  /* 0x3e8000002f067820 */ /* 0x000fe20000400000 */
[----:B------:R-:W-:Y:S01]  /*2620*/  @!P4 FMUL R77, R77, 16777216 ;  /* 0x4b8000004d4dc820 */ /* 0x000fe20000400000 */
[----:B------:R-:W-:Y:S01]  /*2630*/  FSEL R33, R18, R33, P1 ;  /* 0x0000002112217208 */ /* 0x000fe20000800000 */
[----:B------:R-:W-:Y:S01]  /*2640*/  FMUL R18, R29, 0.25 ;  /* 0x3e8000001d127820 */ /* 0x000fe20000400000 */
[----:B------:R-:W-:Y:S01]  /*2650*/  LOP3.LUT R24, R17, 0xff800000, RZ, 0xc0, !PT ;  /* 0xff80000011187812 */ /* 0x000fe200078ec0ff */
[----:B------:R-:W-:Y:S01]  /*2660*/  @!P4 FMUL R19, R19, 16777216 ;  /* 0x4b8000001313c820 */ /* 0x000fe20000400000 */
[----:B------:R-:W-:Y:S01]  /*2670*/  LEA.HI R17, R31, R44, RZ, 0x1f ;  /* 0x0000002c1f117211 */ /* 0x000fe200078ff8ff */
[----:B------:R-:W-:Y:S01]  /*2680*/  @!P4 FMUL R50, R50, 16777216 ;  /* 0x4b8000003232c820 */ /* 0x000fe20000400000 */
[----:B------:R-:W0:Y:S01]  /*2690*/  MUFU.RCP R44, R77 ;  /* 0x0000004d002c7308 */ /* 0x000e220000001000 */
[----:B------:R-:W-:Y:S01]  /*26a0*/  FSEL R15, R6, R47, P0 ;  /* 0x0000002f060f7208 */ /* 0x000fe20000000000 */
[----:B------:R-:W-:Y:S01]  /*26b0*/  FMUL R6, R39, 0.25 ;  /* 0x3e80000027067820 */ /* 0x000fe20000400000 */
[----:B------:R-:W-:Y:S01]  /*26c0*/  FSEL R20, R20, R43, P0 ;  /* 0x0000002b14147208 */ /* 0x000fe20000000000 */
[----:B------:R-:W-:Y:S01]  /*26d0*/  @!P4 FMUL R8, R8, 16777216 ;  /* 0x4b8000000808c820 */ /* 0x000fe20000400000 */
[----:B------:R-:W-:Y:S01]  /*26e0*/  FSEL R21, R21, R42, P0 ;  /* 0x0000002a15157208 */ /* 0x000fe20000000000 */
[----:B------:R-:W-:Y:S01]  /*26f0*/  @!P4 FMUL R9, R9, 16777216 ;  /* 0x4b8000000909c820 */ /* 0x000fe20000400000 */
[----:B------:R-:W-:Y:S01]  /*2700*/  FSEL R6, R6, R39, P0 ;  /* 0x0000002706067208 */ /* 0x000fe20000000000 */
[----:B------:R-:W-:Y:S01]  /*2710*/  FMUL R42, R53, 0.25 ;  /* 0x3e800000352a7820 */ /* 0x000fe20000400000 */
[C---:B------:R-:W-:Y:S01]  /*2720*/  FSETP.GEU.AND P0, PT, |R72|.reuse, 1.175494350822287508e-38, PT ;  /* 0x008000004800780b */ /* 0x040fe20003f0e200 */
[----:B------:R-:W-:Y:S01]  /*2730*/  @P1 FMUL R72, R72, 0.25 ;  /* 0x3e80000048481820 */ /* 0x000fe20000400000 */
[----:B------:R-:W-:Y:S01]  /*2740*/  FSEL R18, R18, R29, P1 ;  /* 0x0000001d12127208 */ /* 0x000fe20000800000 */
[----:B------:R-:W-:Y:S01]  /*2750*/  VIADD R29, R12, 0xc0cafb0d ;  /* 0xc0cafb0d0c1d7836 */ /* 0x000fe20000000000 */
[----:B------:R-:W-:Y:S01]  /*2760*/  I2FP.F32.S32 R30, R24 ;  /* 0x00000018001e7245 */ /* 0x000fe20000201400 */
[----:B------:R-:W-:Y:S01]  /*2770*/  IMAD.IADD R24, R5, 0x1, -R24 ;  /* 0x0000000105187824 */ /* 0x000fe200078e0a18 */
[----:B------:R-:W-:Y:S01]  /*2780*/  FSEL R65, R10, R49, P1 ;  /* 0x000000310a417208 */ /* 0x000fe20000800000 */
[----:B------:R-:W-:Y:S01]  /*2790*/  FMUL R10, R41, 0.25 ;  /* 0x3e800000290a7820 */ /* 0x000fe20000400000 */
[----:B0-----:R-:W-:Y:S01]  /*27a0*/  FMUL R61, R44, R19 ;  /* 0x000000132c3d7220 */ /* 0x001fe20000400000 */
[----:B------:R-:W-:Y:S01]  /*27b0*/  LOP3.LUT R47, R29, 0xff800000, RZ, 0xc0, !PT ;  /* 0xff8000001d2f7812 */ /* 0x000fe200078ec0ff */
[----:B------:R-:W-:Y:S01]  /*27c0*/  FADD R19, R24, -1 ;  /* 0xbf80000018137421 */ /* 0x000fe20000000000 */
[C---:B------:R-:W-:Y:S01]  /*27d0*/  FMUL R63, R44.reuse, R50 ;  /* 0x000000322c3f7220 */ /* 0x040fe20000400000 */
[----:B------:R-:W-:Y:S01]  /*27e0*/  FMUL R50, R44, R8 ;  /* 0x000000082c327220 */ /* 0x000fe20000400000 */
[----:B------:R-:W-:Y:S01]  /*27f0*/  I2FP.F32.S32 R40, R47 ;  /* 0x0000002f00287245 */ /* 0x000fe20000201400 */
[----:B------:R-:W-:Y:S01]  /*2800*/  FFMA.FTZ R8, R19, R56, -0.16845393180847167969 ;  /* 0xbe2c7f3013087423 */ /* 0x000fe20000010038 */
[----:B------:R-:W-:-:S02]  /*2810*/  IMAD.IADD R47, R12, 0x1, -R47 ;  /* 0x000000010c2f7824 */ /* 0x000fc400078e0a2f */
[----:B------:R-:W-:Y:S01]  /*2820*/  @!P0 FMUL R72, R72, 16777216 ;  /* 0x4b80000048488820 */ /* 0x000fe20000400000 */
[----:B------:R-:W-:Y:S01]  /*2830*/  FMUL R60, R44, R9 ;  /* 0x000000092c3c7220 */ /* 0x000fe20000400000 */
[----:B------:R-:W-:Y:S01]  /*2840*/  FFMA.FTZ R8, R19, R8, 0.1716887056827545166 ;  /* 0x3e2fcf2a13087423 */ /* 0x000fe20000010008 */
[----:B------:R-:W-:Y:S01]  /*2850*/  FADD R47, R47, -1 ;  /* 0xbf8000002f2f7421 */ /* 0x000fe20000000000 */
[----:B------:R-:W0:Y:S01]  /*2860*/  MUFU.RCP R9, R72 ;  /* 0x0000004800097308 */ /* 0x000e220000001000 */
[----:B------:R-:W-:Y:S01]  /*2870*/  FSEL R36, R27, R36, P1 ;  /* 0x000000241b247208 */ /* 0x000fe20000800000 */
[----:B------:R-:W-:Y:S01]  /*2880*/  FFMA.FTZ R8, R19, R8, -0.17900948226451873779 ;  /* 0xbe374e4313087423 */ /* 0x000fe20000010008 */
[----:B------:R-:W-:Y:S01]  /*2890*/  FFMA.FTZ R24, R47, R56, -0.16845393180847167969 ;  /* 0xbe2c7f302f187423 */ /* 0x000fe20000010038 */
[----:B------:R-:W-:Y:S01]  /*28a0*/  FMUL R27, R28, 0.25 ;  /* 0x3e8000001c1b7820 */ /* 0x000fe20000400000 */
[----:B------:R-:W-:Y:S01]  /*28b0*/  FSEL R10, R10, R41, P1 ;  /* 0x000000290a0a7208 */ /* 0x000fe20000800000 */
[----:B------:R-:W-:Y:S01]  /*28c0*/  FFMA.FTZ R8, R19, R8, 0.20512372255325317383 ;  /* 0x3e520bf413087423 */ /* 0x000fe20000010008 */
[----:B------:R-:W-:Y:S01]  /*28d0*/  FFMA.FTZ R24, R47, R24, 0.1716887056827545166 ;  /* 0x3e2fcf2a2f187423 */ /* 0x000fe20000010018 */
[----:B------:R-:W-:Y:S01]  /*28e0*/  FSEL R42, R42, R53, P1 ;  /* 0x000000352a2a7208 */ /* 0x000fe20000800000 */
[----:B------:R-:W-:Y:S01]  /*28f0*/  @!P4 FMUL R23, R23, 16777216 ;  /* 0x4b8000001717c820 */ /* 0x000fe20000400000 */
[----:B------:R-:W-:Y:S01]  /*2900*/  FSEL R28, R27, R28, P1 ;  /* 0x0000001c1b1c7208 */ /* 0x000fe20000800000 */
[----:B------:R-:W-:Y:S01]  /*2910*/  FFMA.FTZ R8, R19, R8, -0.24046532809734344482 ;  /* 0xbe763c8b13087423 */ /* 0x000fe20000010008 */
[----:B------:R-:W-:Y:S01]  /*2920*/  FSEL R29, RZ, -23, P3 ;  /* 0xc1b80000ff1d7808 */ /* 0x000fe20001800000 */
[----:B------:R-:W-:Y:S01]  /*2930*/  FFMA.FTZ R24, R47, R24, -0.17900948226451873779 ;  /* 0xbe374e432f187423 */ /* 0x000fe20000010018 */
[----:B------:R-:W-:Y:S01]  /*2940*/  @!P4 FMUL R22, R22, 16777216 ;  /* 0x4b8000001616c820 */ /* 0x000fe20000400000 */
        /* <DEDUP_REMOVED lines=13> */
[----:B------:R-:W-:Y:S01]  /*2a20*/  FFMA.FTZ R8, R19, R8, 0.28857114911079406738 ;  /* 0x3e93bf9913087423 */ /* 0x000fe20000010008 */
[----:B------:R-:W-:Y:S01]  /*2a30*/  FFMA.FTZ R29, R40, 1.1920928955078125e-07, R29 ;  /* 0x34000000281d7823 */ /* 0x000fe2000001001d */
        /* <DEDUP_REMOVED lines=12> */
[----:B------:R-:W-:Y:S01]  /*2b00*/  FFMA.FTZ R24, R47, R24, 0.20512372255325317383 ;  /* 0x3e520bf42f187423 */ /* 0x000fe20000010018 */
[C---:B------:R-:W-:Y:S01]  /*2b10*/  FMUL R23, R44.reuse, R23 ;  /* 0x000000172c177220 */ /* 0x040fe20000400000 */
        /* <DEDUP_REMOVED lines=10> */
[----:B------:R-:W-:Y:S01]  /*2bc0*/  FMUL R46, R44, R46 ;  /* 0x0000002e2c2e7220 */ /* 0x000fe20000400000 */
[----:B------:R-:W-:Y:S01]  /*2bd0*/  @!P0 FMUL R25, R25, 16777216 ;  /* 0x4b80000019198820 */ /* 0x000fe20000400000 */
[C---:B0-----:R-:W-:Y:S01]  /*2be0*/  FMUL R44, R9.reuse, R52 ;  /* 0x00000034092c7220 */ /* 0x041fe20000400000 */
[C---:B------:R-:W-:Y:S01]  /*2bf0*/  FMUL R71, R9.reuse, R10 ;  /* 0x0000000a09477220 */ /* 0x040fe20000400000 */
[----:B------:R-:W-:Y:S01]  /*2c00*/  FMUL R52, R9, R11 ;  /* 0x0000000b09347220 */ /* 0x000fe20000400000 */
[----:B------:R-:W-:Y:S01]  /*2c10*/  FFMA.FTZ R10, R19, R8, -0.36067417263984680176 ;  /* 0xbeb8aa49130a7423 */ /* 0x000fe20000010008 */
        /* <DEDUP_REMOVED lines=9> */
[----:B------:R-:W-:Y:S01]  /*2cb0*/  FFMA.FTZ R24, R47, R24, -0.24046532809734344482 ;  /* 0xbe763c8b2f187423 */ /* 0x000fe20000010018 */
[C---:B------:R-:W-:Y:S01]  /*2cc0*/  FMUL R18, R9.reuse, R18 ;  /* 0x0000001209127220 */ /* 0x040fe20000400000 */
[C---:B------:R-:W-:Y:S01]  /*2cd0*/  FMUL R28, R9.reuse, R28 ;  /* 0x0000001c091c7220 */ /* 0x040fe20000400000 */
[C---:B------:R-:W-:Y:S01]  /*2ce0*/  FMUL R11, R9.reuse, R62 ;  /* 0x0000003e090b7220 */ /* 0x040fe20000400000 */
[----:B------:R-:W-:Y:S01]  /*2cf0*/  FMUL R9, R9, R25 ;  /* 0x0000001909097220 */ /* 0x000fe20000400000 */
[----:B------:R-:W-:Y:S01]  /*2d00*/  FFMA.FTZ R10, R19, R10, 0.48089820146560668945 ;  /* 0x3ef6384a130a7423 */ /* 0x000fe2000001000a */
[----:B------:R-:W-:Y:S01]  /*2d10*/  FFMA.FTZ R24, R47, R24, 0.28857114911079406738 ;  /* 0x3e93bf992f187423 */ /* 0x000fe20000010018 */
[----:B------:R-:W-:Y:S01]  /*2d20*/  ISETP.GE.U32.AND P1, PT, R5, 0x7f800000, PT ;  /* 0x7f8000000500780c */ /* 0x000fe20003f26070 */
[----:B------:R-:W-:Y:S01]  /*2d30*/  IMAD R55, R38, 0x2, R59 ;  /* 0x0000000226377824 */ /* 0x000fe200078e023b */
[----:B------:R-:W-:Y:S01]  /*2d40*/  F2FP.F16.F32.PACK_AB R9, R18, R9 ;  /* 0x000000091209723e */ /* 0x000fe200000000ff */
[----:B------:R-:W-:Y:S01]  /*2d50*/  FFMA.FTZ R18, R19, R10, -0.72134751081466674805 ;  /* 0xbf38aa3b13127423 */ /* 0x000fe2000001000a */
[----:B------:R-:W-:Y:S01]  /*2d60*/  F2FP.F16.F32.PACK_AB R8, R28, R11 ;  /* 0x0000000b1c08723e */ /* 0x000fe200000000ff */
[----:B------:R-:W-:Y:S01]  /*2d70*/  FFMA.FTZ R24, R47, R24, -0.36067417263984680176 ;  /* 0xbeb8aa492f187423 */ /* 0x000fe20000010018 */
[----:B------:R-:W-:Y:S01]  /*2d80*/  F2FP.F16.F32.PACK_AB R10, R61, R46 ;  /* 0x0000002e3d0a723e */ /* 0x000fe200000000ff */
[----:B------:R-:W-:Y:S01]  /*2d90*/  FMUL R18, R19, R18 ;  /* 0x0000001213127220 */ /* 0x000fe20000400000 */
[----:B------:R-:W-:Y:S01]  /*2da0*/  F2FP.F16.F32.PACK_AB R11, R60, R35 ;  /* 0x000000233c0b723e */ /* 0x000fe200000000ff */
[----:B------:R-:W-:Y:S01]  /*2db0*/  BAR.SYNC.DEFER_BLOCKING 0x0 ;  /* 0x0000000000007b1d */ /* 0x000fe20000010000 */
[----:B------:R-:W-:Y:S01]  /*2dc0*/  FFMA.FTZ R24, R47, R24, 0.48089820146560668945 ;  /* 0x3ef6384a2f187423 */ /* 0x000fe20000010018 */
[----:B------:R-:W-:Y:S01]  /*2dd0*/  FSEL R27, RZ, -23, P2 ;  /* 0xc1b80000ff1b7808 */ /* 0x000fe20001000000 */
[----:B------:R-:W-:Y:S01]  /*2de0*/  FMUL R18, R19, R18 ;  /* 0x0000001213127220 */ /* 0x000fe20000400000 */
[----:B------:R-:W-:Y:S01]  /*2df0*/  FSETP.NEU.AND P0, PT, R5, RZ, PT ;  /* 0x000000ff0500720b */ /* 0x000fe20003f0d000 */
[----:B------:R-:W-:Y:S01]  /*2e00*/  FFMA.FTZ R24, R47, R24, -0.72134751081466674805 ;  /* 0xbf38aa3b2f187423 */ /* 0x000fe20000010018 */
[----:B------:R-:W-:-:S02]  /*2e10*/  IMAD R39, R38, 0x2, R55 ;  /* 0x0000000226277824 */ /* 0x000fc400078e0237 */
[----:B------:R-:W-:Y:S01]  /*2e20*/  FFMA.FTZ R27, R30, 1.1920928955078125e-07, R27 ;  /* 0x340000001e1b7823 */ /* 0x000fe2000001001b */
[----:B------:R-:W-:Y:S01]  /*2e30*/  FFMA.FTZ R18, R19, 1.4426950216293334961, R18 ;  /* 0x3fb8aa3b13127823 */ /* 0x000fe20000010012 */
[----:B------:R-:W-:Y:S01]  /*2e40*/  FMUL R26, R47, R24 ;  /* 0x000000182f1a7220 */ /* 0x000fe20000400000 */
[----:B------:R-:W-:Y:S01]  /*2e50*/  IMAD R41, R38, 0x2, R39 ;  /* 0x0000000226297824 */ /* 0x000fe200078e0227 */
[----:B------:R-:W-:Y:S01]  /*2e60*/  ISETP.GE.U32.AND P2, PT, R12, 0x7f800000, PT ;  /* 0x7f8000000c00780c */ /* 0x000fe20003f46070 */
[----:B------:R-:W-:Y:S01]  /*2e70*/  FADD R27, R27, R18 ;  /* 0x000000121b1b7221 */ /* 0x000fe20000000000 */
[C---:B------:R-:W-:Y:S01]  /*2e80*/  FMUL R26, R47.reuse, R26 ;  /* 0x0000001a2f1a7220 */ /* 0x040fe20000400000 */
[----:B------:R-:W0:Y:S01]  /*2e90*/  LDC.64 R18, c[0x0][0x228] ;  /* 0x00008a00ff127b82 */ /* 0x000e220000000a00 */
[----:B------:R-:W-:Y:S01]  /*2ea0*/  LEA R43, R38, R41, 0x1 ;  /* 0x00000029262b7211 */ /* 0x000fe200078e08ff */
[----:B------:R-:W-:Y:S02]  /*2eb0*/  IMAD R62, R0, UR5, RZ ;  /* 0x00000005003e7c24 */ /* 0x000fe4000f8e02ff */
[----:B------:R-:W-:Y:S01]  /*2ec0*/  FFMA.FTZ R46, R47, 1.4426950216293334961, R26 ;  /* 0x3fb8aa3b2f2e7823 */ /* 0x000fe2000001001a */
[----:B------:R-:W-:Y:S01]  /*2ed0*/  LEA R47, R4, UR17, 0x4 ;  /* 0x00000011042f7c11 */ /* 0x000fe2000f8e20ff */
[----:B------:R-:W-:Y:S01]  /*2ee0*/  USHF.L.U32 UR5, UR4, 0x1, URZ ;  /* 0x0000000104057899 */ /* 0x000fe2000800063f */
[----:B------:R-:W-:-:S02]  /*2ef0*/  IMAD R45, R38, 0x2, R43 ;  /* 0x00000002262d7824 */ /* 0x000fc400078e022b */
[----:B------:R-:W-:Y:S01]  /*2f00*/  FADD R29, R29, R46 ;  /* 0x0000002e1d1d7221 */ /* 0x000fe20000000000 */
[----:B------:R-:W-:Y:S01]  /*2f10*/  @P1 IMAD.MOV.U32 R46, RZ, RZ, 0x7f800000 ;  /* 0x7f800000ff2e1424 */ /* 0x000fe200078e00ff */
[----:B------:R-:W-:Y:S01]  /*2f20*/  F2FP.F16.F32.PACK_AB R14, R14, R21 ;  /* 0x000000150e0e723e */ /* 0x000fe200000000ff */
[----:B------:R1:W-:Y:S01]  /*2f30*/  STSM.16.M88.4 [R48], R8 ;  /* 0x0000000830007844 */ /* 0x0003e20000000200 */
[----:B------:R-:W-:Y:S02]  /*2f40*/  IMAD R53, R38, 0x2, R45 ;  /* 0x0000000226357824 */ /* 0x000fe400078e022d */
[----:B------:R-:W-:Y:S01]  /*2f50*/  @P1 FFMA.FTZ R27, R5, R46, +INF ;  /* 0x7f800000051b1423 */ /* 0x000fe2000001002e */
[----:B------:R-:W-:Y:S01]  /*2f60*/  FSETP.NEU.AND P1, PT, R12, RZ, PT ;  /* 0x000000ff0c00720b */ /* 0x000fe20003f2d000 */
[----:B------:R-:W-:Y:S01]  /*2f70*/  IMAD.HI R66, R62, 0x2, RZ ;  /* 0x000000023e427827 */ /* 0x000fe200078e02ff */
[----:B------:R-:W-:Y:S02]  /*2f80*/  F2FP.F16.F32.PACK_AB R15, R15, R20 ;  /* 0x000000140f0f723e */ /* 0x000fe400000000ff */
[----:B------:R-:W-:-:S02]  /*2f90*/  LEA R49, R38, R53, 0x1 ;  /* 0x0000003526317211 */ /* 0x000fc400078e08ff */
[----:B------:R-:W-:Y:S02]  /*2fa0*/  F2FP.F16.F32.PACK_AB R20, R44, R69 ;  /* 0x000000452c14723e */ /* 0x000fe400000000ff */
[----:B------:R-:W-:Y:S01]  /*2fb0*/  F2FP.F16.F32.PACK_AB R21, R42, R65 ;  /* 0x000000412a15723e */ /* 0x000fe200000000ff */
[----:B------:R-:W-:Y:S01]  /*2fc0*/  IMAD R34, R38, 0x2, R49 ;  /* 0x0000000226227824 */ /* 0x000fe200078e0231 */
[----:B------:R-:W-:Y:S02]  /*2fd0*/  F2FP.F16.F32.PACK_AB R22, R22, R63 ;  /* 0x0000003f1616723e */ /* 0x000fe400000000ff */
[----:B------:R-:W-:Y:S01]  /*2fe0*/  F2FP.F16.F32.PACK_AB R23, R23, R40 ;  /* 0x000000281717723e */ /* 0x000fe200000000ff */
[----:B------:R-:W-:Y:S01]  /*2ff0*/  BAR.SYNC.DEFER_BLOCKING 0x0 ;  /* 0x0000000000007b1d */ /* 0x000fe20000010000 */
[----:B-1----:R-:W-:Y:S01]  /*3000*/  F2FP.F16.F32.PACK_AB R11, R6, R7 ;  /* 0x00000007060b723e */ /* 0x002fe200000000ff */
[----:B------:R-:W-:Y:S01]  /*3010*/  IMAD R31, R38, 0x2, R34 ;  /* 0x00000002261f7824 */ /* 0x000fe200078e0222 */
[----:B------:R-:W-:-:S02]  /*3020*/  F2FP.F16.F32.PACK_AB R8, R51, R58 ;  /* 0x0000003a3308723e */ /* 0x000fc400000000ff */
[----:B------:R-:W-:Y:S02]  /*3030*/  F2FP.F16.F32.PACK_AB R9, R37, R56 ;  /* 0x000000382509723e */ /* 0x000fe400000000ff */
[----:B------:R-:W-:Y:S01]  /*3040*/  F2FP.F16.F32.PACK_AB R10, R13, R50 ;  /* 0x000000320d0a723e */ /* 0x000fe200000000ff */
[----:B------:R-:W-:Y:S01]  /*3050*/  @P2 IMAD.MOV.U32 R13, RZ, RZ, 0x7f800000 ;  /* 0x7f800000ff0d2424 */ /* 0x000fe200078e00ff */
[----:B------:R-:W-:Y:S02]  /*3060*/  LEA R30, R38, R31, 0x1 ;  /* 0x0000001f261e7211 */ /* 0x000fe400078e08ff */
[----:B------:R-:W-:Y:S01]  /*3070*/  FSEL R27, R27, -INF , P0 ;  /* 0xff8000001b1b7808 */ /* 0x000fe20000000000 */
[----:B------:R-:W-:Y:S01]  /*3080*/  @P2 FFMA.FTZ R29, R12, R13, +INF ;  /* 0x7f8000000c1d2423 */ /* 0x000fe2000001000d */
[----:B------:R-:W-:Y:S01]  /*3090*/  SHF.L.U32 R13, R62, 0x1, RZ ;  /* 0x000000013e0d7819 */ /* 0x000fe200000006ff */
[----:B------:R-:W-:Y:S01]  /*30a0*/  IMAD R57, R38, 0x2, R30 ;  /* 0x0000000226397824 */ /* 0x000fe200078e021e */
[----:B------:R-:W-:-:S02]  /*30b0*/  F2FP.F16.F32.PACK_AB R12, R54, R67 ;  /* 0x00000043360c723e */ /* 0x000fc400000000ff */
[----:B0-----:R-:W-:Y:S01]  /*30c0*/  IADD3 R60, P2, P3, R13, UR5, R18 ;  /* 0x000000050d3c7c10 */ /* 0x001fe2000fb5e012 */
[----:B------:R-:W-:Y:S01]  /*30d0*/  UIMAD.WIDE UR4, UR4, 0x2, URZ ;  /* 0x00000002040478a5 */ /* 0x000fe2000f8e023f */
[----:B------:R-:W-:Y:S02]  /*30e0*/  LEA R36, R38, R57, 0x1 ;  /* 0x0000003926247211 */ /* 0x000fe400078e08ff */
[----:B------:R-:W-:Y:S02]  /*30f0*/  F2FP.F16.F32.PACK_AB R13, R52, R71 ;  /* 0x00000047340d723e */ /* 0x000fe400000000ff */
[-C--:B------:R-:W-:Y:S01]  /*3100*/  LEA R40, P6, R41, R60.reuse, 0x1 ;  /* 0x0000003c29287211 */ /* 0x080fe200078c08ff */
[----:B------:R-:W0:Y:S01]  /*3110*/  LDS.128 R4, [R47] ;  /* 0x000000002f047984 */ /* 0x000e220000000c00 */
[----:B------:R-:W-:Y:S01]  /*3120*/  IMAD R32, R38, 0x2, R36 ;  /* 0x0000000226207824 */ /* 0x000fe200078e0224 */
[----:B------:R-:W-:Y:S01]  /*3130*/  IADD3.X R66, R66, UR5, R19, P2, P3 ;  /* 0x0000000542427c10 */ /* 0x000fe200097e6413 */
[----:B------:R-:W-:Y:S01]  /*3140*/  ULDC UR4, c[0x0][0x27c] ;  /* 0x00009f0000047ab9 */ /* 0x000fe20000000800 */
[----:B------:R-:W-:Y:S01]  /*3150*/  BAR.SYNC.DEFER_BLOCKING 0x0 ;  /* 0x0000000000007b1d */ /* 0x000fe20000010000 */
[C---:B------:R-:W-:Y:S01]  /*3160*/  IMAD R28, R38.reuse, 0x2, R32 ;  /* 0x00000002261c7824 */ /* 0x040fe200078e0220 */
[-C--:B------:R-:W-:Y:S01]  /*3170*/  LEA R58, P2, R59, R60.reuse, 0x1 ;  /* 0x0000003c3b3a7211 */ /* 0x080fe200078408ff */
[----:B------:R-:W-:Y:S01]  /*3180*/  UIMAD UR4, UR16, UR4, URZ ;  /* 0x00000004100472a4 */ /* 0x000fe2000f8e023f */
[----:B------:R-:W-:Y:S01]  /*3190*/  LEA R18, P4, R55, R60, 0x1 ;  /* 0x0000003c37127211 */ /* 0x000fe200078808ff */
[C---:B------:R-:W-:Y:S01]  /*31a0*/  IMAD R24, R38.reuse, 0x2, R28 ;  /* 0x0000000226187824 */ /* 0x040fe200078e021c */
[----:B------:R-:W-:Y:S01]  /*31b0*/  LEA.HI.X.SX32 R59, R59, R66, 0x1, P2 ;  /* 0x000000423b3b7211 */ /* 0x000fe200010f0eff */
[----:B------:R-:W-:Y:S01]  /*31c0*/  USHF.L.U32 UR6, UR4, 0x2, URZ ;  /* 0x0000000204067899 */ /* 0x000fe2000800063f */
[----:B------:R-:W-:Y:S01]  /*31d0*/  LEA R42, P2, R43, R60, 0x1 ;  /* 0x0000003c2b2a7211 */ /* 0x000fe200078408ff */
[----:B------:R-:W-:Y:S01]  /*31e0*/  IMAD R25, R38, 0x2, R24 ;  /* 0x0000000226197824 */ /* 0x000fe200078e0218 */
[-C--:B------:R-:W-:Y:S01]  /*31f0*/  LEA.HI.X.SX32 R41, R41, R66.reuse, 0x1, P6 ;  /* 0x0000004229297211 */ /* 0x080fe200030f0eff */
[----:B------:R-:W-:Y:S01]  /*3200*/  UIMAD.WIDE UR4, UR4, 0x4, URZ ;  /* 0x00000004040478a5 */ /* 0x000fe2000f8e023f */
[----:B------:R-:W-:-:S02]  /*3210*/  LEA.HI.X.SX32 R43, R43, R66, 0x1, P2 ;  /* 0x000000422b2b7211 */ /* 0x000fc400010f0eff */
[----:B------:R-:W-:Y:S02]  /*3220*/  LEA R26, R38, R25, 0x1 ;  /* 0x00000019261a7211 */ /* 0x000fe400078e08ff */
[----:B------:R-:W-:Y:S02]  /*3230*/  LEA R54, P6, R34, R60, 0x1 ;  /* 0x0000003c22367211 */ /* 0x000fe400078c08ff */
[-C--:B------:R-:W-:Y:S01]  /*3240*/  LEA.HI.X.SX32 R19, R55, R66.reuse, 0x1, P4 ;  /* 0x0000004237137211 */ /* 0x080fe200020f0eff */
[----:B------:R-:W-:Y:S01]  /*3250*/  IMAD R33, R38, 0x2, R26 ;  /* 0x0000000226217824 */ /* 0x000fe200078e021a */
[----:B------:R-:W-:Y:S02]  /*3260*/  LEA.HI.X.SX32 R55, R34, R66, 0x1, P6 ;  /* 0x0000004222377211 */ /* 0x000fe400030f0eff */
[----:B------:R-:W-:Y:S01]  /*3270*/  LEA R62, P6, R32, R60, 0x1 ;  /* 0x0000003c203e7211 */ /* 0x000fe200078c08ff */
[C---:B------:R-:W-:Y:S01]  /*3280*/  IMAD R35, R38.reuse, 0x2, R33 ;  /* 0x0000000226237824 */ /* 0x040fe200078e0221 */
[----:B------:R-:W-:Y:S01]  /*3290*/  STSM.16.M88.4 [R48], R8 ;  /* 0x0000000830007844 */ /* 0x000fe20000000200 */
[----:B------:R-:W-:Y:S02]  /*32a0*/  BAR.SYNC.DEFER_BLOCKING 0x0 ;  /* 0x0000000000007b1d */ /* 0x000fe40000010000 */
[----:B------:R-:W-:Y:S01]  /*32b0*/  IMAD R46, R38, 0x2, R35 ;  /* 0x00000002262e7824 */ /* 0x000fe200078e0223 */
[----:B------:R-:W-:-:S02]  /*32c0*/  LEA.HI.X.SX32 R63, R32, R66, 0x1, P6 ;  /* 0x00000042203f7211 */ /* 0x000fc400030f0eff */
[C---:B------:R-:W-:Y:S02]  /*32d0*/  LEA R74, P6, R33.reuse, R60, 0x1 ;  /* 0x0000003c214a7211 */ /* 0x040fe400078c08ff */
[C---:B------:R-:W-:Y:S02]  /*32e0*/  LEA R37, R38.reuse, R46, 0x1 ;  /* 0x0000002e26257211 */ /* 0x040fe400078e08ff */
[----:B------:R-:W-:Y:S02]  /*32f0*/  LEA.HI.X.SX32 R75, R33, R66, 0x1, P6 ;  /* 0x00000042214b7211 */ /* 0x000fe400030f0eff */
[----:B------:R-:W-:Y:S01]  /*3300*/  LEA R44, P3, R45, R60, 0x1 ;  /* 0x0000003c2d2c7211 */ /* 0x000fe200078608ff */
[----:B------:R-:W-:-:S03]  /*3310*/  IMAD R51, R38, 0x2, R37 ;  /* 0x0000000226337824 */ /* 0x000fc600078e0225 */
[----:B------:R-:W-:Y:S01]  /*3320*/  LEA.HI.X.SX32 R45, R45, R66, 0x1, P3 ;  /* 0x000000422d2d7211 */ /* 0x000fe200018f0eff */
[----:B------:R-:W-:Y:S01]  /*3330*/  IMAD R50, R38, 0x2, R51 ;  /* 0x0000000226327824 */ /* 0x000fe200078e0233 */
[----:B------:R-:W-:-:S03]  /*3340*/  LEA R52, P3, R30, R60, 0x1 ;  /* 0x0000003c1e347211 */ /* 0x000fc600078608ff */
[----:B------:R-:W-:Y:S01]  /*3350*/  IMAD R61, R38, 0x2, R50 ;  /* 0x00000002263d7824 */ /* 0x000fe200078e0232 */
[----:B------:R-:W-:-:S03]  /*3360*/  LEA R84, P6, R50, R60, 0x1 ;  /* 0x0000003c32547211 */ /* 0x000fc600078c08ff */
[----:B------:R-:W-:Y:S01]  /*3370*/  IMAD R67, R38, 0x2, R61 ;  /* 0x0000000226437824 */ /* 0x000fe200078e023d */
[----:B------:R-:W1:Y:S01]  /*3380*/  LDS.128 R8, [R47] ;  /* 0x000000002f087984 */ /* 0x000e620000000c00 */
[----:B------:R-:W-:Y:S02]  /*3390*/  LEA.HI.X.SX32 R85, R50, R66, 0x1, P6 ;  /* 0x0000004232557211 */ /* 0x000fe400030f0eff */
[C---:B------:R-:W-:Y:S01]  /*33a0*/  IMAD R73, R38.reuse, 0x2, R67 ;  /* 0x0000000226497824 */ /* 0x040fe200078e0243 */
[----:B------:R-:W-:Y:S04]  /*33b0*/  BAR.SYNC.DEFER_BLOCKING 0x0 ;  /* 0x0000000000007b1d */ /* 0x000fe80000010000 */
[----:B------:R-:W-:-:S05]  /*33c0*/  LEA R77, R38, R73, 0x1 ;  /* 0x00000049264d7211 */ /* 0x000fca00078e08ff */
[----:B------:R-:W-:-:S04]  /*33d0*/  IMAD R81, R38, 0x2, R77 ;  /* 0x0000000226517824 */ /* 0x000fc800078e024d */
[----:B------:R-:W-:Y:S01]  /*33e0*/  IMAD R93, R38, 0x2, R81 ;  /* 0x00000002265d7824 */ /* 0x000fe200078e0251 */
[----:B------:R-:W-:-:S03]  /*33f0*/  LEA R50, P6, R81, R60, 0x1 ;  /* 0x0000003c51327211 */ /* 0x000fc600078c08ff */
[----:B------:R-:W-:-:S05]  /*3400*/  IMAD R95, R38, 0x2, R93 ;  /* 0x00000002265f7824 */ /* 0x000fca00078e025d */
[----:B------:R-:W-:Y:S01]  /*3410*/  LEA R97, R38, R95, 0x1 ;  /* 0x0000005f26617211 */ /* 0x000fe200078e08ff */
[----:B------:R-:W-:Y:S01]  /*3420*/  STSM.16.M88.4 [R48], R12 ;  /* 0x0000000c30007844 */ /* 0x000fe20000000200 */
[----:B------:R-:W-:Y:S01]  /*3430*/  BAR.SYNC.DEFER_BLOCKING 0x0 ;  /* 0x0000000000007b1d */ /* 0x000fe20000010000 */
[----:B------:R-:W-:-:S04]  /*3440*/  LEA R38, P5, R39, R60, 0x1 ;  /* 0x0000003c27267211 */ /* 0x000fc800078a08ff */
[----:B------:R-:W-:Y:S01]  /*3450*/  LEA.HI.X.SX32 R39, R39, R66, 0x1, P5 ;  /* 0x0000004227277211 */ /* 0x000fe200028f0eff */
[----:B------:R-:W2:Y:S02]  /*3460*/  LDS.128 R12, [R47] ;  /* 0x000000002f0c7984 */ /* 0x000ea40000000c00 */
[----:B------:R-:W-:Y:S06]  /*3470*/  BAR.SYNC.DEFER_BLOCKING 0x0 ;  /* 0x0000000000007b1d */ /* 0x000fec0000010000 */
[----:B------:R3:W-:Y:S02]  /*3480*/  STSM.16.M88.4 [R48], R20 ;  /* 0x0000001430007844 */ /* 0x0007e40000000200 */
[----:B------:R-:W-:Y:S01]  /*3490*/  BAR.SYNC.DEFER_BLOCKING 0x0 ;  /* 0x0000000000007b1d */ /* 0x000fe20000010000 */
[----:B---3--:R-:W-:-:S02]  /*34a0*/  LEA R22, P2, R31, R60, 0x1 ;  /* 0x0000003c1f167211 */ /* 0x008fc400078408ff */
[----:B------:R-:W-:Y:S02]  /*34b0*/  LEA R48, P5, R49, R60, 0x1 ;  /* 0x0000003c31307211 */ /* 0x000fe400078a08ff */
[----:B------:R-:W-:Y:S02]  /*34c0*/  LEA.HI.X.SX32 R23, R31, R66, 0x1, P2 ;  /* 0x000000421f177211 */ /* 0x000fe400010f0eff */
[C---:B------:R-:W-:Y:S02]  /*34d0*/  LEA R64, P2, R28.reuse, R60, 0x1 ;  /* 0x0000003c1c407211 */ /* 0x040fe400078408ff */
[-C--:B------:R-:W-:Y:S02]  /*34e0*/  LEA.HI.X.SX32 R49, R49, R66.reuse, 0x1, P5 ;  /* 0x0000004231317211 */ /* 0x080fe400028f0eff */
[----:B------:R-:W-:Y:S02]  /*34f0*/  LEA.HI.X.SX32 R65, R28, R66, 0x1, P2 ;  /* 0x000000421c417211 */ /* 0x000fe400010f0eff */
[-C--:B------:R-:W-:Y:S01]  /*3500*/  LEA R78, P2, R35, R60.reuse, 0x1 ;  /* 0x0000003c234e7211 */ /* 0x080fe200078408ff */
[----:B0-----:R0:W-:Y:S01]  /*3510*/  STG.E.U16 desc[UR28][R58.64], R4 ;  /* 0x000000043a007986 */ /* 0x0011e2000c10151c */
[----:B------:R-:W-:-:S02]  /*3520*/  LEA R20, P4, R53, R60, 0x1 ;  /* 0x0000003c35147211 */ /* 0x000fc400078808ff */
[-C--:B------:R-:W-:Y:S01]  /*3530*/  LEA.HI.X.SX32 R79, R35, R66.reuse, 0x1, P2 ;  /* 0x00000042234f7211 */ /* 0x080fe200010f0eff */
[----:B------:R3:W-:Y:S01]  /*3540*/  STG.E.U16 desc[UR28][R18.64], R5 ;  /* 0x0000000512007986 */ /* 0x0007e2000c10151c */
[----:B------:R-:W-:Y:S02]  /*3550*/  LEA.HI.X.SX32 R21, R53, R66, 0x1, P4 ;  /* 0x0000004235157211 */ /* 0x000fe400020f0eff */
[----:B------:R-:W-:Y:S01]  /*3560*/  LEA R56, P4, R57, R60, 0x1 ;  /* 0x0000003c39387211 */ /* 0x000fe200078808ff */
[----:B------:R-:W4:Y:S01]  /*3570*/  LDS.128 R32, [R47] ;  /* 0x000000002f207984 */ /* 0x000f220000000c00 */
[----:B------:R-:W-:Y:S02]  /*3580*/  PRMT R28, R7, 0x7632, R28 ;  /* 0x00007632071c7816 */ /* 0x000fe4000000001c */
[----:B------:R-:W-:Y:S01]  /*3590*/  LEA.HI.X.SX32 R53, R30, R66, 0x1, P3 ;  /* 0x000000421e357211 */ /* 0x000fe200018f0eff */
[----:B------:R5:W-:Y:S01]  /*35a0*/  STG.E.U16 desc[UR28][R38.64], R6 ;  /* 0x0000000626007986 */ /* 0x000be2000c10151c */
[----:B0-----:R-:W-:-:S02]  /*35b0*/  LEA R58, P5, R36, R60, 0x1 ;  /* 0x0000003c243a7211 */ /* 0x001fc400078a08ff */
[----:B------:R-:W-:Y:S01]  /*35c0*/  PRMT R4, R4, 0x7632, R4 ;  /* 0x0000763204047816 */ /* 0x000fe20000000004 */
[----:B------:R0:W-:Y:S01]  /*35d0*/  STG.E.U16 desc[UR28][R40.64], R7 ;  /* 0x0000000728007986 */ /* 0x0001e2000c10151c */
[----:B------:R-:W-:Y:S02]  /*35e0*/  LEA.HI.X.SX32 R59, R36, R66, 0x1, P5 ;  /* 0x00000042243b7211 */ /* 0x000fe400028f0eff */
[C---:B------:R-:W-:Y:S01]  /*35f0*/  LEA R70, P5, R26.reuse, R60, 0x1 ;  /* 0x0000003c1a467211 */ /* 0x040fe200078a08ff */
[----:B------:R2:W-:Y:S01]  /*3600*/  STG.E.U16 desc[UR28][R42.64], R4 ;  /* 0x000000042a007986 */ /* 0x0005e2000c10151c */
[----:B---3--:R-:W-:Y:S02]  /*3610*/  PRMT R19, R5, 0x7632, R19 ;  /* 0x0000763205137816 */ /* 0x008fe40000000013 */
[----:B------:R-:W-:Y:S02]  /*3620*/  LEA.HI.X.SX32 R71, R26, R66, 0x1, P5 ;  /* 0x000000421a477211 */ /* 0x000fe400028f0eff */
[----:B------:R-:W-:Y:S01]  /*3630*/  PRMT R26, R6, 0x7632, R26 ;  /* 0x00007632061a7816 */ /* 0x000fe2000000001a */
[----:B------:R-:W-:Y:S01]  /*3640*/  STG.E.U16 desc[UR28][R44.64], R19 ;  /* 0x000000132c007986 */ /* 0x000fe2000c10151c */
[----:B------:R-:W-:-:S02]  /*3650*/  LEA R30, P3, R24, R60, 0x1 ;  /* 0x0000003c181e7211 */ /* 0x000fc400078608ff */
[----:B------:R-:W-:Y:S01]  /*3660*/  LEA.HI.X.SX32 R57, R57, R66, 0x1, P4 ;  /* 0x0000004239397211 */ /* 0x000fe200020f0eff */
[----:B------:R-:W-:Y:S01]  /*3670*/  STG.E.U16 desc[UR28][R20.64], R26 ;  /* 0x0000001a14007986 */ /* 0x000fe2000c10151c */
[----:B------:R-:W-:Y:S02]  /*3680*/  LEA R68, P4, R25, R60, 0x1 ;  /* 0x0000003c19447211 */ /* 0x000fe400078808ff */
[----:B-1----:R-:W-:Y:S01]  /*3690*/  PRMT R5, R8, 0x7632, R5 ;  /* 0x0000763208057816 */ /* 0x002fe20000000005 */
[----:B------:R-:W-:Y:S01]  /*36a0*/  STG.E.U16 desc[UR28][R48.64], R28 ;  /* 0x0000001c30007986 */ /* 0x000fe2000c10151c */
[----:B-----5:R-:W-:Y:S02]  /*36b0*/  PRMT R6, R9, 0x7632, R6 ;  /* 0x0000763209067816 */ /* 0x020fe40000000006 */
[----:B0-----:R-:W-:Y:S01]  /*36c0*/  PRMT R7, R10, 0x7632, R7 ;  /* 0x000076320a077816 */ /* 0x001fe20000000007 */
[----:B------:R-:W-:Y:S01]  /*36d0*/  STG.E.U16 desc[UR28][R54.64], R8 ;  /* 0x0000000836007986 */ /* 0x000fe2000c10151c */
[----:B------:R-:W-:-:S02]  /*36e0*/  LEA.HI.X.SX32 R31, R24, R66, 0x1, P3 ;  /* 0x00000042181f7211 */ /* 0x000fc400018f0eff */
[----:B--2---:R-:W-:Y:S01]  /*36f0*/  PRMT R4, R11, 0x7632, R4 ;  /* 0x000076320b047816 */ /* 0x004fe20000000004 */
[----:B------:R0:W-:Y:S01]  /*3700*/  STG.E.U16 desc[UR28][R22.64], R9 ;  /* 0x0000000916007986 */ /* 0x0001e2000c10151c */
[----:B------:R-:W-:Y:S02]  /*3710*/  LEA R24, P3, R46, R60, 0x1 ;  /* 0x0000003c2e187211 */ /* 0x000fe400078608ff */
[----:B------:R-:W-:Y:S01]  /*3720*/  LEA.HI.X.SX32 R69, R25, R66, 0x1, P4 ;  /* 0x0000004219457211 */ /* 0x000fe200020f0eff */
[----:B------:R1:W-:Y:S01]  /*3730*/  STG.E.U16 desc[UR28][R52.64], R10 ;  /* 0x0000000a34007986 */ /* 0x0003e2000c10151c */
[-C--:B------:R-:W-:Y:S02]  /*3740*/  LEA R36, P4, R37, R60.reuse, 0x1 ;  /* 0x0000003c25247211 */ /* 0x080fe400078808ff */
[-C--:B------:R-:W-:Y:S01]  /*3750*/  LEA R82, P5, R51, R60.reuse, 0x1 ;  /* 0x0000003c33527211 */ /* 0x080fe200078a08ff */
[----:B------:R-:W-:Y:S01]  /*3760*/  STG.E.U16 desc[UR28][R56.64], R11 ;  /* 0x0000000b38007986 */ /* 0x000fe2000c10151c */
[----:B------:R-:W-:-:S02]  /*3770*/  LEA R86, P2, R61, R60, 0x1 ;  /* 0x0000003c3d567211 */ /* 0x000fc400078408ff */
[----:B------:R-:W-:Y:S01]  /*3780*/  LEA.HI.X.SX32 R25, R46, R66, 0x1, P3 ;  /* 0x000000422e197211 */ /* 0x000fe200018f0eff */
[----:B------:R-:W-:Y:S01]  /*3790*/  STG.E.U16 desc[UR28][R58.64], R5 ;  /* 0x000000053a007986 */ /* 0x000fe2000c10151c */
[----:B------:R-:W-:Y:S01]  /*37a0*/  LEA R88, P3, R67, R60, 0x1 ;  /* 0x0000003c43587211 */ /* 0x000fe200078608ff */
[----:B0-----:R-:W0:Y:S01]  /*37b0*/  LDC.64 R8, c[0x0][0x230] ;  /* 0x00008c00ff087b82 */ /* 0x001e220000000a00 */
[----:B------:R-:W-:Y:S01]  /*37c0*/  LEA.HI.X.SX32 R37, R37, R66, 0x1, P4 ;  /* 0x0000004225257211 */ /* 0x000fe200020f0eff */
[----:B------:R2:W-:Y:S01]  /*37d0*/  STG.E.U16 desc[UR28][R62.64], R6 ;  /* 0x000000063e007986 */ /* 0x0005e2000c10151c */
[----:B-1----:R-:W-:Y:S02]  /*37e0*/  PRMT R10, R12, 0x7632, R10 ;  /* 0x000076320c0a7816 */ /* 0x002fe4000000000a */
[----:B------:R-:W-:Y:S01]  /*37f0*/  PRMT R18, R13, 0x7632, R18 ;  /* 0x000076320d127816 */ /* 0x000fe20000000012 */
[----:B------:R-:W-:Y:S01]  /*3800*/  STG.E.U16 desc[UR28][R64.64], R7 ;  /* 0x0000000740007986 */ /* 0x000fe2000c10151c */
[----:B------:R-:W-:-:S02]  /*3810*/  LEA R90, P4, R73, R60, 0x1 ;  /* 0x0000003c495a7211 */ /* 0x000fc400078808ff */
[----:B------:R-:W-:Y:S01]  /*3820*/  LEA.HI.X.SX32 R83, R51, R66, 0x1, P5 ;  /* 0x0000004233537211 */ /* 0x000fe200028f0eff */
[----:B------:R-:W-:Y:S01]  /*3830*/  STG.E.U16 desc[UR28][R30.64], R4 ;  /* 0x000000041e007986 */ /* 0x000fe2000c10151c */
[----:B------:R-:W-:Y:S02]  /*3840*/  PRMT R41, R14, 0x7632, R41 ;  /* 0x000076320e297816 */ /* 0x000fe40000000029 */
[----:B------:R-:W-:Y:S01]  /*3850*/  LEA R72, P5, R77, R60, 0x1 ;  /* 0x0000003c4d487211 */ /* 0x000fe200078a08ff */
[----:B------:R-:W-:Y:S01]  /*3860*/  STG.E.U16 desc[UR28][R68.64], R12 ;  /* 0x0000000c44007986 */ /* 0x000fe2000c10151c */
[----:B------:R-:W-:Y:S01]  /*3870*/  PRMT R42, R15, 0x7632, R42 ;  /* 0x000076320f2a7816 */ /* 0x000fe2000000002a */
[----:B--2---:R-:W-:Y:S01]  /*3880*/  FFMA R6, R27, 0.69314718246459960938, R16 ;  /* 0x3f3172181b067823 */ /* 0x004fe20000000010 */
[----:B------:R-:W-:Y:S01]  /*3890*/  LEA.HI.X.SX32 R87, R61, R66, 0x1, P2 ;  /* 0x000000423d577211 */ /* 0x000fe200010f0eff */
[----:B------:R-:W-:Y:S01]  /*38a0*/  STG.E.U16 desc[UR28][R70.64], R13 ;  /* 0x0000000d46007986 */ /* 0x000fe2000c10151c */
[----:B------:R-:W-:-:S02]  /*38b0*/  LEA R76, P2, R93, R60, 0x1 ;  /* 0x0000003c5d4c7211 */ /* 0x000fc400078408ff */
[----:B------:R-:W-:Y:S01]  /*38c0*/  LEA.HI.X.SX32 R89, R67, R66, 0x1, P3 ;  /* 0x0000004243597211 */ /* 0x000fe200018f0eff */
[----:B------:R-:W-:Y:S01]  /*38d0*/  STG.E.U16 desc[UR28][R74.64], R14 ;  /* 0x0000000e4a007986 */ /* 0x000fe2000c10151c */
[----:B------:R-:W-:Y:S02]  /*38e0*/  LEA R80, P3, R95, R60, 0x1 ;  /* 0x0000003c5f507211 */ /* 0x000fe400078608ff */
[----:B------:R-:W-:Y:S01]  /*38f0*/  LEA.HI.X.SX32 R91, R73, R66, 0x1, P4 ;  /* 0x00000042495b7211 */ /* 0x000fe200020f0eff */
[----:B------:R-:W-:Y:S01]  /*3900*/  STG.E.U16 desc[UR28][R78.64], R15 ;  /* 0x0000000f4e007986 */ /* 0x000fe2000c10151c */
[----:B------:R-:W-:Y:S02]  /*3910*/  LEA R60, P4, R97, R60, 0x1 ;  /* 0x0000003c613c7211 */ /* 0x000fe400078808ff */
[-C--:B------:R-:W-:Y:S01]  /*3920*/  LEA.HI.X.SX32 R73, R77, R66.reuse, 0x1, P5 ;  /* 0x000000424d497211 */ /* 0x080fe200028f0eff */
[----:B------:R1:W-:Y:S01]  /*3930*/  STG.E.U16 desc[UR28][R24.64], R10 ;  /* 0x0000000a18007986 */ /* 0x0003e2000c10151c */
[----:B------:R-:W-:-:S02]  /*3940*/  LEA.HI.X.SX32 R51, R81, R66, 0x1, P6 ;  /* 0x0000004251337211 */ /* 0x000fc400030f0eff */
[-C--:B------:R-:W-:Y:S01]  /*3950*/  LEA.HI.X.SX32 R77, R93, R66.reuse, 0x1, P2 ;  /* 0x000000425d4d7211 */ /* 0x080fe200010f0eff */
[----:B------:R2:W-:Y:S01]  /*3960*/  STG.E.U16 desc[UR28][R36.64], R18 ;  /* 0x0000001224007986 */ /* 0x0005e2000c10151c */
[----:B----4-:R-:W-:Y:S02]  /*3970*/  PRMT R38, R33, 0x7632, R38 ;  /* 0x0000763221267816 */ /* 0x010fe40000000026 */
[-C--:B------:R-:W-:Y:S01]  /*3980*/  LEA.HI.X.SX32 R81, R95, R66.reuse, 0x1, P3 ;  /* 0x000000425f517211 */ /* 0x080fe200018f0eff */
[----:B------:R2:W-:Y:S01]  /*3990*/  STG.E.U16 desc[UR28][R82.64], R41 ;  /* 0x0000002952007986 */ /* 0x0005e2000c10151c */
[----:B------:R-:W-:Y:S02]  /*39a0*/  PRMT R40, R34, 0x7632, R40 ;  /* 0x0000763222287816 */ /* 0x000fe40000000028 */
[----:B------:R-:W-:Y:S01]  /*39b0*/  LEA.HI.X.SX32 R61, R97, R66, 0x1, P4 ;  /* 0x00000042613d7211 */ /* 0x000fe200020f0eff */
[----:B------:R2:W-:Y:S01]  /*39c0*/  STG.E.U16 desc[UR28][R84.64], R42 ;  /* 0x0000002a54007986 */ /* 0x0005e2000c10151c */
[----:B-1----:R-:W-:-:S02]  /*39d0*/  PRMT R25, R32, 0x7632, R25 ;  /* 0x0000763220197816 */ /* 0x002fc40000000019 */
[----:B------:R-:W-:Y:S01]  /*39e0*/  PRMT R30, R35, 0x7632, R30 ;  /* 0x00007632231e7816 */ /* 0x000fe2000000001e */
[----:B------:R2:W-:Y:S01]  /*39f0*/  STG.E.U16 desc[UR28][R86.64], R32 ;  /* 0x0000002056007986 */ /* 0x0005e2000c10151c */
[C---:B------:R-:W-:Y:S01]  /*3a00*/  LOP3.LUT P2, RZ, R2.reuse, 0x100, RZ, 0xc0, !PT ;  /* 0x0000010002ff7812 */ /* 0x040fe2000784c0ff */
[----:B------:R-:W-:Y:S01]  /*3a10*/  IMAD.SHL.U32 R2, R2, 0x2, RZ ;  /* 0x0000000202027824 */ /* 0x000fe200078e00ff */
[----:B------:R-:W-:Y:S01]  /*3a20*/  FSEL R4, R29, -INF , P1 ;  /* 0xff8000001d047808 */ /* 0x000fe20000800000 */
[----:B------:R2:W-:Y:S04]  /*3a30*/  STG.E.U16 desc[UR28][R88.64], R33 ;  /* 0x0000002158007986 */ /* 0x0005e8000c10151c */
[----:B------:R2:W-:Y:S01]  /*3a40*/  STG.E.U16 desc[UR28][R90.64], R34 ;  /* 0x000000225a007986 */ /* 0x0005e2000c10151c */
[----:B------:R-:W-:Y:S01]  /*3a50*/  FFMA R7, R4, 0.69314718246459960938, R3 ;  /* 0x3f31721804077823 */ /* 0x000fe20000000003 */
[----:B------:R-:W-:Y:S01]  /*3a60*/  LOP3.LUT R4, R2, 0x3f8, RZ, 0xc0, !PT ;  /* 0x000003f802047812 */ /* 0x000fe200078ec0ff */
[C---:B------:R-:W-:Y:S01]  /*3a70*/  IMAD.SHL.U32 R3, R0.reuse, 0x4, RZ ;  /* 0x0000000400037824 */ /* 0x040fe200078e00ff */
[----:B------:R2:W-:Y:S01]  /*3a80*/  STG.E.U16 desc[UR28][R72.64], R35 ;  /* 0x0000002348007986 */ /* 0x0005e2000c10151c */
[----:B------:R-:W-:-:S03]  /*3a90*/  IMAD.HI R0, R0, 0x4, RZ ;  /* 0x0000000400007827 */ /* 0x000fc600078e02ff */
[----:B------:R2:W-:Y:S01]  /*3aa0*/  STG.E.U16 desc[UR28][R50.64], R25 ;  /* 0x0000001932007986 */ /* 0x0005e2000c10151c */
[----:B0-----:R-:W-:-:S03]  /*3ab0*/  IADD3 R2, P0, P1, R3, UR6, R8 ;  /* 0x0000000603027c10 */ /* 0x001fc6000f91e008 */
[----:B------:R2:W-:Y:S01]  /*3ac0*/  STG.E.U16 desc[UR28][R76.64], R38 ;  /* 0x000000264c007986 */ /* 0x0005e2000c10151c */
[----:B------:R-:W-:-:S03]  /*3ad0*/  IADD3.X R3, R0, UR5, R9, P0, P1 ;  /* 0x0000000500037c10 */ /* 0x000fc600087e2409 */
[----:B------:R2:W-:Y:S04]  /*3ae0*/  STG.E.U16 desc[UR28][R80.64], R40 ;  /* 0x0000002850007986 */ /* 0x0005e8000c10151c */
[----:B------:R2:W-:Y:S01]  /*3af0*/  STG.E.U16 desc[UR28][R60.64], R30 ;  /* 0x0000001e3c007986 */ /* 0x0005e2000c10151c */
[----:B------:R-:W-:Y:S06]  /*3b00*/  BAR.SYNC.DEFER_BLOCKING 0x0 ;  /* 0x0000000000007b1d */ /* 0x000fec0000010000 */
[----:B------:R2:W-:Y:S02]  /*3b10*/  STS.64 [R4+UR17], R6 ;  /* 0x0000000604007988 */ /* 0x0005e40008000a11 */
[----:B------:R-:W-:Y:S06]  /*3b20*/  BAR.SYNC.DEFER_BLOCKING 0x0 ;  /* 0x0000000000007b1d */ /* 0x000fec0000010000 */
[----:B------:R-:W-:Y:S05]  /*3b30*/  @P2 EXIT ;  /* 0x000000000000294d */ /* 0x000fea0003800000 */
[----:B------:R-:W0:Y:S04]  /*3b40*/  LDS R17, [R17] ;  /* 0x0000000011117984 */ /* 0x000e280000000800 */
[----:B0-----:R-:W-:Y:S01]  /*3b50*/  STG.E desc[UR28][R2.64], R17 ;  /* 0x0000001102007986 */ /* 0x001fe2000c10191c */
[----:B------:R-:W-:Y:S05]  /*3b60*/  EXIT ;  /* 0x000000000000794d */ /* 0x000fea0003800000 */
.L_x_2:
[----:B------:R-:W-:-:S00]  /*3b70*/  BRA `(.L_x_2) ;  /* 0xfffffffc00fc7947 */ /* 0x000fc0000383ffff */
[----:B------:R-:W-:-:S00]  /*3b80*/  NOP ;  /* 0x0000000000007918 */ /* 0x000fc00000000000 */
[----:B------:R-:W-:-:S00]  /*3b90*/  NOP ;  /* 0x0000000000007918 */ /* 0x000fc00000000000 */
[----:B------:R-:W-:-:S00]  /*3ba0*/  NOP ;  /* 0x0000000000007918 */ /* 0x000fc00000000000 */
[----:B------:R-:W-:-:S00]  /*3bb0*/  NOP ;  /* 0x0000000000007918 */ /* 0x000fc00000000000 */
[----:B------:R-:W-:-:S00]  /*3bc0*/  NOP ;  /* 0x0000000000007918 */ /* 0x000fc00000000000 */
[----:B------:R-:W-:-:S00]  /*3bd0*/  NOP ;  /* 0x0000000000007918 */ /* 0x000fc00000000000 */
[----:B------:R-:W-:-:S00]  /*3be0*/  NOP ;  /* 0x0000000000007918 */ /* 0x000fc00000000000 */
[----:B------:R-:W-:-:S00]  /*3bf0*/  NOP ;  /* 0x0000000000007918 */ /* 0x000fc00000000000 */
.L_x_3:


//--------------------- .nv.global.init           --------------------------
	.section	.nv.global.init,"aw",@progbits
.nv.global.init:
	.type		_$_str,@object
	.size		_$_str,(.L_0 - _$_str)
_$_str:
        /*0000*/ 	.byte	0x5f, 0x5f, 0x43, 0x55, 0x44, 0x41, 0x5f, 0x46, 0x54, 0x5a, 0x00
.L_0:


//--------------------- .nv.shared.attn_fwd       --------------------------
	.section	.nv.shared.attn_fwd,"aw",@nobits
	.sectionflags	@""
	.align	16
	.zero		1024


//--------------------- .nv.shared.reserved.0     --------------------------
	.section	.nv.shared.reserved.0,"aw",@nobits
	.weak		__nv_reservedSMEM_offset_0_alias
	.size		__nv_reservedSMEM_offset_0_alias, 0, 0
	.other		__nv_reservedSMEM_offset_0_alias,@"STO_CUDA_RESERVED_SHARED STV_DEFAULT"
__nv_reservedSMEM_offset_0_alias:
	.zero		0


//--------------------- .nv.constant0.attn_fwd    --------------------------
	.section	.nv.constant0.attn_fwd,"a",@progbits
	.sectionflags	@""
	.align	4
.nv.constant0.attn_fwd:
	.zero		664


//--------------------- SYMBOLS --------------------------

	.type		.nv.reservedSmem.offset0,@object
	.size		.nv.reservedSmem.offset0,0x4
